	.target	sm_100a

	.elftype	@"ET_EXEC"


//--------------------- .note.nv.tkinfo           --------------------------
	.section	.note.nv.tkinfo,"",@"SHT_NOTE"
	.sectionflags	@"SHF_NOTE_NV_TKINFO"
	.tkinfo
        /*0018*/ 	.word	0x00000002
        /*0030*/ 	.string	""
        /*0030*/ 	.string	"ptxas"
        /*0030*/ 	.string	"Cuda compilation tools, release 13.0, V13.0.88"
        /*0030*/ 	.string	"Build cuda_13.0.r13.0/compiler.36424714_0"
        /*0030*/ 	.string	"-arch sm_100a -m 64 "



//--------------------- .note.nv.cuinfo           --------------------------
	.section	.note.nv.cuinfo,"",@"SHT_NOTE"
	.sectionflags	@"SHF_NOTE_NV_CUINFO"
        /*0018*/ 	.short	0x0002
        /*001a*/ 	.short	0x0064
        /*001c*/ 	.short	0x0082
	.zero		2


//--------------------- .nv.info                  --------------------------
	.section	.nv.info,"",@"SHT_CUDA_INFO"
	.align	4


	//----- nvinfo : EIATTR_REGCOUNT
	.align		4
        /*0000*/ 	.byte	0x04, 0x2f
        /*0002*/ 	.short	(.L_19 - .L_18)
	.align		4
.L_18:
        /*0004*/ 	.word	index@(_ZN7cutlass13device_kernelINS_4gemm6kernel13GemmUniversalIN4cute5tupleIJiiiiEEENS1_10collective13CollectiveMmaINS1_35MainloopSm100TmaUmmaWarpSpecializedILi10ELi2ELi4ENS5_IJNS4_1CILi2EEENSA_ILi1EEESC_EEEEENS5_IJNSA_ILi256EEENSA_ILi64EEESG_EEENS_6half_tENS5_IJlSC_lEEESI_SJ_NS4_8TiledMMAINS4_8MMA_AtomIJNS4_26SM100_MMA_F16BF16_2x1SM_SSISI_SI_fLi256ELi64ELNS4_4UMMA5MajorE0ELSO_0ELNSN_7ScaleInE0ELSP_0EEEEEENS4_6LayoutINS5_IJSC_SC_SC_EEENS5_IJNSA_ILi0EEESU_SU_EEEEENS5_IJNS4_10UnderscoreESX_SX_EEEEENS4_18SM100_TMA_2SM_LOADENS4_14ComposedLayoutINS4_7SwizzleILi3ELi4ELi3EEENS4_18smem_ptr_flag_bitsILi16EEENSS_INS5_IJNSA_ILi8EEESG_EEENS5_IJSG_SC_EEEEEEEvNS4_8identityES10_S1A_vS1B_EENS_8epilogue10collective18CollectiveEpilogueINS1D_23Sm100TmaWarpSpecializedILi3ELi2ELi32ELb1ELb0EEEJNS5_IJNSA_ILi128EEESG_SG_EEENS5_IJNSS_IS1I_SC_EENSS_INSA_ILi32EEESC_EEEEESI_SJ_SI_SJ_NS1D_6fusion15FusionCallbacksIS1H_NS1O_17LinearCombinationISI_fSI_fLNS_15FloatRoundStyleE2EEES1J_S1N_JEEENS4_5SM1004TMEM4LOAD26SM100_TMEM_LOAD_32dp32b32xENS4_13SM90_TMA_LOADENS11_INS12_ILi2ELi4ELi3EEES15_NSS_INS5_IJS16_S1L_EEENS5_IJS1L_SC_EEEEEEENS4_39AutoVectorizingCopyWithAssumedAlignmentILi128EEENS4_14SM90_TMA_STOREES23_S25_S25_EEEvvEEEEvNT_6ParamsE)
        /*0008*/ 	.word	0x00000072


	//----- nvinfo : EIATTR_FRAME_SIZE
	.align		4
.L_19:
        /*000c*/ 	.byte	0x04, 0x11
        /*000e*/ 	.short	(.L_21 - .L_20)
	.align		4
.L_20:
        /*0010*/ 	.word	index@($__internal_2_$__cuda_sm10x_tcgen05_guardrail_trap_unallocated_columns_being_dealloced)
        /*0014*/ 	.word	0x00000000


	//----- nvinfo : EIATTR_FRAME_SIZE
	.align		4
.L_21:
        /*0018*/ 	.byte	0x04, 0x11
        /*001a*/ 	.short	(.L_23 - .L_22)
	.align		4
.L_22:
        /*001c*/ 	.word	index@($__internal_1_$__cuda_sm10x_tcgen05_guardrail_trap_phase_invalid_during_alloc)
        /*0020*/ 	.word	0x00000000


	//----- nvinfo : EIATTR_FRAME_SIZE
	.align		4
.L_23:
        /*0024*/ 	.byte	0x04, 0x11
        /*0026*/ 	.short	(.L_25 - .L_24)
	.align		4
.L_24:
        /*0028*/ 	.word	index@($__internal_0_$__cuda_sm10x_tcgen05_guardrail_trap_col_being_dealloced_not_returned_by_alloc)
        /*002c*/ 	.word	0x00000000


	//----- nvinfo : EIATTR_FRAME_SIZE
	.align		4
.L_25:
        /*0030*/ 	.byte	0x04, 0x11
        /*0032*/ 	.short	(.L_27 - .L_26)
	.align		4
.L_26:
        /*0034*/ 	.word	index@(_ZN7cutlass13device_kernelINS_4gemm6kernel13GemmUniversalIN4cute5tupleIJiiiiEEENS1_10collective13CollectiveMmaINS1_35MainloopSm100TmaUmmaWarpSpecializedILi10ELi2ELi4ENS5_IJNS4_1CILi2EEENSA_ILi1EEESC_EEEEENS5_IJNSA_ILi256EEENSA_ILi64EEESG_EEENS_6half_tENS5_IJlSC_lEEESI_SJ_NS4_8TiledMMAINS4_8MMA_AtomIJNS4_26SM100_MMA_F16BF16_2x1SM_SSISI_SI_fLi256ELi64ELNS4_4UMMA5MajorE0ELSO_0ELNSN_7ScaleInE0ELSP_0EEEEEENS4_6LayoutINS5_IJSC_SC_SC_EEENS5_IJNSA_ILi0EEESU_SU_EEEEENS5_IJNS4_10UnderscoreESX_SX_EEEEENS4_18SM100_TMA_2SM_LOADENS4_14ComposedLayoutINS4_7SwizzleILi3ELi4ELi3EEENS4_18smem_ptr_flag_bitsILi16EEENSS_INS5_IJNSA_ILi8EEESG_EEENS5_IJSG_SC_EEEEEEEvNS4_8identityES10_S1A_vS1B_EENS_8epilogue10collective18CollectiveEpilogueINS1D_23Sm100TmaWarpSpecializedILi3ELi2ELi32ELb1ELb0EEEJNS5_IJNSA_ILi128EEESG_SG_EEENS5_IJNSS_IS1I_SC_EENSS_INSA_ILi32EEESC_EEEEESI_SJ_SI_SJ_NS1D_6fusion15FusionCallbacksIS1H_NS1O_17LinearCombinationISI_fSI_fLNS_15FloatRoundStyleE2EEES1J_S1N_JEEENS4_5SM1004TMEM4LOAD26SM100_TMEM_LOAD_32dp32b32xENS4_13SM90_TMA_LOADENS11_INS12_ILi2ELi4ELi3EEES15_NSS_INS5_IJS16_S1L_EEENS5_IJS1L_SC_EEEEEEENS4_39AutoVectorizingCopyWithAssumedAlignmentILi128EEENS4_14SM90_TMA_STOREES23_S25_S25_EEEvvEEEEvNT_6ParamsE)
        /*0038*/ 	.word	0x00000000


	//----- nvinfo : EIATTR_MIN_STACK_SIZE
	.align		4
.L_27:
        /*003c*/ 	.byte	0x04, 0x12
        /*003e*/ 	.short	(.L_29 - .L_28)
	.align		4
.L_28:
        /*0040*/ 	.word	index@(_ZN7cutlass13device_kernelINS_4gemm6kernel13GemmUniversalIN4cute5tupleIJiiiiEEENS1_10collective13CollectiveMmaINS1_35MainloopSm100TmaUmmaWarpSpecializedILi10ELi2ELi4ENS5_IJNS4_1CILi2EEENSA_ILi1EEESC_EEEEENS5_IJNSA_ILi256EEENSA_ILi64EEESG_EEENS_6half_tENS5_IJlSC_lEEESI_SJ_NS4_8TiledMMAINS4_8MMA_AtomIJNS4_26SM100_MMA_F16BF16_2x1SM_SSISI_SI_fLi256ELi64ELNS4_4UMMA5MajorE0ELSO_0ELNSN_7ScaleInE0ELSP_0EEEEEENS4_6LayoutINS5_IJSC_SC_SC_EEENS5_IJNSA_ILi0EEESU_SU_EEEEENS5_IJNS4_10UnderscoreESX_SX_EEEEENS4_18SM100_TMA_2SM_LOADENS4_14ComposedLayoutINS4_7SwizzleILi3ELi4ELi3EEENS4_18smem_ptr_flag_bitsILi16EEENSS_INS5_IJNSA_ILi8EEESG_EEENS5_IJSG_SC_EEEEEEEvNS4_8identityES10_S1A_vS1B_EENS_8epilogue10collective18CollectiveEpilogueINS1D_23Sm100TmaWarpSpecializedILi3ELi2ELi32ELb1ELb0EEEJNS5_IJNSA_ILi128EEESG_SG_EEENS5_IJNSS_IS1I_SC_EENSS_INSA_ILi32EEESC_EEEEESI_SJ_SI_SJ_NS1D_6fusion15FusionCallbacksIS1H_NS1O_17LinearCombinationISI_fSI_fLNS_15FloatRoundStyleE2EEES1J_S1N_JEEENS4_5SM1004TMEM4LOAD26SM100_TMEM_LOAD_32dp32b32xENS4_13SM90_TMA_LOADENS11_INS12_ILi2ELi4ELi3EEES15_NSS_INS5_IJS16_S1L_EEENS5_IJS1L_SC_EEEEEEENS4_39AutoVectorizingCopyWithAssumedAlignmentILi128EEENS4_14SM90_TMA_STOREES23_S25_S25_EEEvvEEEEvNT_6ParamsE)
        /*0044*/ 	.word	0x00000000
.L_29:


//--------------------- .nv.compat                --------------------------
	.section	.nv.compat,"",@"SHT_CUDA_COMPAT_INFO"
	.align	4
        /*0000*/ 	.byte	0x02, 0x09, 0x01, 0x00, 0x02, 0x02, 0x02, 0x00, 0x02, 0x05, 0x05, 0x00, 0x03, 0x07, 0x01, 0x01
        /*0010*/ 	.byte	0x02, 0x03, 0x01, 0x00, 0x02, 0x06, 0x01, 0x00, 0x04, 0x0b, 0x08, 0x00, 0x09, 0x00, 0x00, 0x00
        /*0020*/ 	.byte	0x00, 0x00, 0x00, 0x00


//--------------------- .nv.info._ZN7cutlass13device_kernelINS_4gemm6kernel13GemmUniversalIN4cute5tupleIJiiiiEEENS1_10collective13CollectiveMmaINS1_35MainloopSm100TmaUmmaWarpSpecializedILi10ELi2ELi4ENS5_IJNS4_1CILi2EEENSA_ILi1EEESC_EEEEENS5_IJNSA_ILi256EEENSA_ILi64EEESG_EEENS_6half_tENS5_IJlSC_lEEESI_SJ_NS4_8TiledMMAINS4_8MMA_AtomIJNS4_26SM100_MMA_F16BF16_2x1SM_SSISI_SI_fLi256ELi64ELNS4_4UMMA5MajorE0ELSO_0ELNSN_7ScaleInE0ELSP_0EEEEEENS4_6LayoutINS5_IJSC_SC_SC_EEENS5_IJNSA_ILi0EEESU_SU_EEEEENS5_IJNS4_10UnderscoreESX_SX_EEEEENS4_18SM100_TMA_2SM_LOADENS4_14ComposedLayoutINS4_7SwizzleILi3ELi4ELi3EEENS4_18smem_ptr_flag_bitsILi16EEENSS_INS5_IJNSA_ILi8EEESG_EEENS5_IJSG_SC_EEEEEEEvNS4_8identityES10_S1A_vS1B_EENS_8epilogue10collective18CollectiveEpilogueINS1D_23Sm100TmaWarpSpecializedILi3ELi2ELi32ELb1ELb0EEEJNS5_IJNSA_ILi128EEESG_SG_EEENS5_IJNSS_IS1I_SC_EENSS_INSA_ILi32EEESC_EEEEESI_SJ_SI_SJ_NS1D_6fusion15FusionCallbacksIS1H_NS1O_17LinearCombinationISI_fSI_fLNS_15FloatRoundStyleE2EEES1J_S1N_JEEENS4_5SM1004TMEM4LOAD26SM100_TMEM_LOAD_32dp32b32xENS4_13SM90_TMA_LOADENS11_INS12_ILi2ELi4ELi3EEES15_NSS_INS5_IJS16_S1L_EEENS5_IJS1L_SC_EEEEEEENS4_39AutoVectorizingCopyWithAssumedAlignmentILi128EEENS4_14SM90_TMA_STOREES23_S25_S25_EEEvvEEEEvNT_6ParamsE --------------------------
	.section	.nv.info._ZN7cutlass13device_kernelINS_4gemm6kernel13GemmUniversalIN4cute5tupleIJiiiiEEENS1_10collective13CollectiveMmaINS1_35MainloopSm100TmaUmmaWarpSpecializedILi10ELi2ELi4ENS5_IJNS4_1CILi2EEENSA_ILi1EEESC_EEEEENS5_IJNSA_ILi256EEENSA_ILi64EEESG_EEENS_6half_tENS5_IJlSC_lEEESI_SJ_NS4_8TiledMMAINS4_8MMA_AtomIJNS4_26SM100_MMA_F16BF16_2x1SM_SSISI_SI_fLi256ELi64ELNS4_4UMMA5MajorE0ELSO_0ELNSN_7ScaleInE0ELSP_0EEEEEENS4_6LayoutINS5_IJSC_SC_SC_EEENS5_IJNSA_ILi0EEESU_SU_EEEEENS5_IJNS4_10UnderscoreESX_SX_EEEEENS4_18SM100_TMA_2SM_LOADENS4_14ComposedLayoutINS4_7SwizzleILi3ELi4ELi3EEENS4_18smem_ptr_flag_bitsILi16EEENSS_INS5_IJNSA_ILi8EEESG_EEENS5_IJSG_SC_EEEEEEEvNS4_8identityES10_S1A_vS1B_EENS_8epilogue10collective18CollectiveEpilogueINS1D_23Sm100TmaWarpSpecializedILi3ELi2ELi32ELb1ELb0EEEJNS5_IJNSA_ILi128EEESG_SG_EEENS5_IJNSS_IS1I_SC_EENSS_INSA_ILi32EEESC_EEEEESI_SJ_SI_SJ_NS1D_6fusion15FusionCallbacksIS1H_NS1O_17LinearCombinationISI_fSI_fLNS_15FloatRoundStyleE2EEES1J_S1N_JEEENS4_5SM1004TMEM4LOAD26SM100_TMEM_LOAD_32dp32b32xENS4_13SM90_TMA_LOADENS11_INS12_ILi2ELi4ELi3EEES15_NSS_INS5_IJS16_S1L_EEENS5_IJS1L_SC_EEEEEEENS4_39AutoVectorizingCopyWithAssumedAlignmentILi128EEENS4_14SM90_TMA_STOREES23_S25_S25_EEEvvEEEEvNT_6ParamsE,"",@"SHT_CUDA_INFO"
	.sectionflags	@""
	.align	4


	//----- nvinfo : EIATTR_CUDA_API_VERSION
	.align		4
        /*0000*/ 	.byte	0x04, 0x37
        /*0002*/ 	.short	(.L_31 - .L_30)
.L_30:
        /*0004*/ 	.word	0x00000082


	//----- nvinfo : EIATTR_KPARAM_INFO
	.align		4
.L_31:
        /*0008*/ 	.byte	0x04, 0x17
        /*000a*/ 	.short	(.L_33 - .L_32)
.L_32:
        /*000c*/ 	.word	0x00000000
        /*0010*/ 	.short	0x0000
        /*0012*/ 	.short	0x0000
        /*0014*/ 	.byte	0x00, 0xf0, 0x01, 0x20


	//----- nvinfo : EIATTR_AT_ENTRY_FRAGMENTS
	.align		4
.L_33:
        /*0018*/ 	.byte	0x04, 0x4f
        /*001a*/ 	.short	(.L_35 - .L_34)


	//   ....[0]....
.L_34:
        /*001c*/ 	.word	0x00000007


	//----- nvinfo : EIATTR_RESERVED_SMEM_USED
	.align		4
.L_35:
        /*0020*/ 	.byte	0x01, 0x41
	.zero		2


	//----- nvinfo : EIATTR_SPARSE_MMA_MASK
	.align		4
        /*0024*/ 	.byte	0x03, 0x50
        /*0026*/ 	.short	0x0000


	//----- nvinfo : EIATTR_TCGEN05_2CTA_USED
	.align		4
        /*0028*/ 	.byte	0x01, 0x52
	.zero		2


	//----- nvinfo : EIATTR_MAXREG_COUNT
	.align		4
        /*002c*/ 	.byte	0x03, 0x1b
        /*002e*/ 	.short	0x00ff


	//----- nvinfo : EIATTR_NUM_BARRIERS
	.align		4
        /*0030*/ 	.byte	0x02, 0x4c
        /*0032*/ 	.byte	0x07
	.zero		1


	//----- nvinfo : EIATTR_EXTERNS
	.align		4
        /*0034*/ 	.byte	0x04, 0x0f
        /*0036*/ 	.short	(.L_37 - .L_36)


	//   ....[0]....
	.align		4
.L_36:
        /*0038*/ 	.word	index@(__assertfail)


	//----- nvinfo : EIATTR_MERCURY_ISA_VERSION
	.align		4
.L_37:
        /*003c*/ 	.byte	0x03, 0x5f
        /*003e*/ 	.short	0x0101


	//----- nvinfo : EIATTR_INT_WARP_WIDE_INSTR_OFFSETS
	.align		4
        /*0040*/ 	.byte	0x04, 0x31
        /*0042*/ 	.short	(.L_39 - .L_38)


	//   ....[0]....
.L_38:
        /*0044*/ 	.word	0x00000de0


	//   ....[1]....
        /*0048*/ 	.word	0x00000e80


	//   ....[2]....
        /*004c*/ 	.word	0x000021e0


	//   ....[3]....
        /*0050*/ 	.word	0x00004410


	//   ....[4]....
        /*0054*/ 	.word	0x00004440


	//   ....[5]....
        /*0058*/ 	.word	0x00004490


	//   ....[6]....
        /*005c*/ 	.word	0x00004d80


	//   ....[7]....
        /*0060*/ 	.word	0x00004da0


	//   ....[8]....
        /*0064*/ 	.word	0x00005070


	//   ....[9]....
        /*0068*/ 	.word	0x000051a0


	//----- nvinfo : EIATTR_COOP_GROUP_MASK_REGIDS
	.align		4
.L_39:
        /*006c*/ 	.byte	0x04, 0x29
        /*006e*/ 	.short	(.L_41 - .L_40)


	//   ....[0]....
.L_40:
        /*0070*/ 	.word	0xffffffff


	//   ....[1]....
        /*0074*/ 	.word	0xffffffff


	//   ....[2]....
        /*0078*/ 	.word	0xffffffff


	//   ....[3]....
        /*007c*/ 	.word	0xffffffff


	//   ....[4]....
        /*0080*/ 	.word	0xffffffff


	//   ....[5]....
        /*0084*/ 	.word	0xffffffff


	//   ....[6]....
        /*0088*/ 	.word	0xffffffff


	//   ....[7]....
        /*008c*/ 	.word	0xffffffff


	//   ....[8]....
        /*0090*/ 	.word	0xffffffff


	//   ....[9]....
        /*0094*/ 	.word	0xffffffff


	//   ....[10]....
        /*0098*/ 	.word	0xffffffff


	//   ....[11]....
        /*009c*/ 	.word	0xffffffff


	//   ....[12]....
        /*00a0*/ 	.word	0xffffffff


	//   ....[13]....
        /*00a4*/ 	.word	0xffffffff


	//----- nvinfo : EIATTR_COOP_GROUP_INSTR_OFFSETS
	.align		4
.L_41:
        /*00a8*/ 	.byte	0x04, 0x28
        /*00aa*/ 	.short	(.L_43 - .L_42)


	//   ....[0]....
.L_42:
        /*00ac*/ 	.word	0x000000c0


	//   ....[1]....
        /*00b0*/ 	.word	0x00000500


	//   ....[2]....
        /*00b4*/ 	.word	0x00000770


	//   ....[3]....
        /*00b8*/ 	.word	0x000008e0


	//   ....[4]....
        /*00bc*/ 	.word	0x000009d0


	//   ....[5]....
        /*00c0*/ 	.word	0x00000b30


	//   ....[6]....
        /*00c4*/ 	.word	0x00000cc0


	//   ....[7]....
        /*00c8*/ 	.word	0x00000f00


	//   ....[8]....
        /*00cc*/ 	.word	0x000020c0


	//   ....[9]....
        /*00d0*/ 	.word	0x00003200


	//   ....[10]....
        /*00d4*/ 	.word	0x000036d0


	//   ....[11]....
        /*00d8*/ 	.word	0x00003700


	//   ....[12]....
        /*00dc*/ 	.word	0x00004320


	//   ....[13]....
        /*00e0*/ 	.word	0x00004530


	//----- nvinfo : EIATTR_VRC_CTA_INIT_COUNT
	.align		4
.L_43:
        /*00e4*/ 	.byte	0x02, 0x4a
        /*00e6*/ 	.byte	0x80
	.zero		1


	//----- nvinfo : EIATTR_SYSCALL_OFFSETS
	.align		4
        /*00e8*/ 	.byte	0x04, 0x46
        /*00ea*/ 	.short	(.L_45 - .L_44)


	//   ....[0]....
.L_44:
        /*00ec*/ 	.word	0x00005d50


	//   ....[1]....
        /*00f0*/ 	.word	0x00005e40


	//   ....[2]....
        /*00f4*/ 	.word	0x00006680


	//   ....[3]....
        /*00f8*/ 	.word	0x00007330


	//----- nvinfo : EIATTR_MBARRIER_INSTR_OFFSETS
	.align		4
.L_45:
        /*00fc*/ 	.byte	0x04, 0x39
        /*00fe*/ 	.short	(.L_47 - .L_46)


	//   ....[0]....
.L_46:
        /*0100*/ 	.word	0x00000610
        /*0104*/ 	.word	0x000000ff
        /*0108*/ 	.word	0x00000000
        /*010c*/ 	.short	0x0100
        /*010e*/ 	.byte	0x08
	.zero		1


	//   ....[1]....
        /*0110*/ 	.word	0x00000620
        /*0114*/ 	.word	0x000000ff
        /*0118*/ 	.word	0x00000050
        /*011c*/ 	.short	0x0100
        /*011e*/ 	.byte	0x08
	.zero		1


	//   ....[2]....
        /*0120*/ 	.word	0x00000630
        /*0124*/ 	.word	0x000000ff
        /*0128*/ 	.word	0x00000008
        /*012c*/ 	.short	0x0100
        /*012e*/ 	.byte	0x08
	.zero		1


	//   ....[3]....
        /*0130*/ 	.word	0x00000640
        /*0134*/ 	.word	0x000000ff
        /*0138*/ 	.word	0x00000058
        /*013c*/ 	.short	0x0100
        /*013e*/ 	.byte	0x08
	.zero		1


	//   ....[4]....
        /*0140*/ 	.word	0x00000650
        /*0144*/ 	.word	0x000000ff
        /*0148*/ 	.word	0x00000010
        /*014c*/ 	.short	0x0100
        /*014e*/ 	.byte	0x08
	.zero		1


	//   ....[5]....
        /*0150*/ 	.word	0x00000660
        /*0154*/ 	.word	0x000000ff
        /*0158*/ 	.word	0x00000060
        /*015c*/ 	.short	0x0100
        /*015e*/ 	.byte	0x08
	.zero		1


	//   ....[6]....
        /*0160*/ 	.word	0x00000670
        /*0164*/ 	.word	0x000000ff
        /*0168*/ 	.word	0x00000018
        /*016c*/ 	.short	0x0100
        /*016e*/ 	.byte	0x08
	.zero		1


	//   ....[7]....
        /*0170*/ 	.word	0x00000680
        /*0174*/ 	.word	0x000000ff
        /*0178*/ 	.word	0x00000068
        /*017c*/ 	.short	0x0100
        /*017e*/ 	.byte	0x08
	.zero		1


	//   ....[8]....
        /*0180*/ 	.word	0x00000690
        /*0184*/ 	.word	0x000000ff
        /*0188*/ 	.word	0x00000020
        /*018c*/ 	.short	0x0100
        /*018e*/ 	.byte	0x08
	.zero		1


	//   ....[9]....
        /*0190*/ 	.word	0x000006a0
        /*0194*/ 	.word	0x000000ff
        /*0198*/ 	.word	0x00000070
        /*019c*/ 	.short	0x0100
        /*019e*/ 	.byte	0x08
	.zero		1


	//   ....[10]....
        /*01a0*/ 	.word	0x000006b0
        /*01a4*/ 	.word	0x000000ff
        /*01a8*/ 	.word	0x00000028
        /*01ac*/ 	.short	0x0100
        /*01ae*/ 	.byte	0x08
	.zero		1


	//   ....[11]....
        /*01b0*/ 	.word	0x000006c0
        /*01b4*/ 	.word	0x000000ff
        /*01b8*/ 	.word	0x00000078
        /*01bc*/ 	.short	0x0100
        /*01be*/ 	.byte	0x08
	.zero		1


	//   ....[12]....
        /*01c0*/ 	.word	0x000006d0
        /*01c4*/ 	.word	0x000000ff
        /*01c8*/ 	.word	0x00000030
        /*01cc*/ 	.short	0x0100
        /*01ce*/ 	.byte	0x08
	.zero		1


	//   ....[13]....
        /*01d0*/ 	.word	0x000006e0
        /*01d4*/ 	.word	0x000000ff
        /*01d8*/ 	.word	0x00000080
        /*01dc*/ 	.short	0x0100
        /*01de*/ 	.byte	0x08
	.zero		1


	//   ....[14]....
        /*01e0*/ 	.word	0x000006f0
        /*01e4*/ 	.word	0x000000ff
        /*01e8*/ 	.word	0x00000038
        /*01ec*/ 	.short	0x0100
        /*01ee*/ 	.byte	0x08
	.zero		1


	//   ....[15]....
        /*01f0*/ 	.word	0x00000700
        /*01f4*/ 	.word	0x000000ff
        /*01f8*/ 	.word	0x00000088
        /*01fc*/ 	.short	0x0100
        /*01fe*/ 	.byte	0x08
	.zero		1


	//   ....[16]....
        /*0200*/ 	.word	0x00000710
        /*0204*/ 	.word	0x000000ff
        /*0208*/ 	.word	0x00000040
        /*020c*/ 	.short	0x0100
        /*020e*/ 	.byte	0x08
	.zero		1


	//   ....[17]....
        /*0210*/ 	.word	0x00000720
        /*0214*/ 	.word	0x000000ff
        /*0218*/ 	.word	0x00000090
        /*021c*/ 	.short	0x0100
        /*021e*/ 	.byte	0x08
	.zero		1


	//   ....[18]....
        /*0220*/ 	.word	0x00000730
        /*0224*/ 	.word	0x000000ff
        /*0228*/ 	.word	0x00000048
        /*022c*/ 	.short	0x0100
        /*022e*/ 	.byte	0x08
	.zero		1


	//   ....[19]....
        /*0230*/ 	.word	0x00000740
        /*0234*/ 	.word	0x000000ff
        /*0238*/ 	.word	0x00000098
        /*023c*/ 	.short	0x0100
        /*023e*/ 	.byte	0x08
	.zero		1


	//   ....[20]....
        /*0240*/ 	.word	0x00000870
        /*0244*/ 	.word	0x000000ff
        /*0248*/ 	.word	0x000000a0
        /*024c*/ 	.short	0x0100
        /*024e*/ 	.byte	0x09
	.zero		1


	//   ....[21]....
        /*0250*/ 	.word	0x00000880
        /*0254*/ 	.word	0x000000ff
        /*0258*/ 	.word	0x000000b8
        /*025c*/ 	.short	0x0100
        /*025e*/ 	.byte	0x09
	.zero		1


	//   ....[22]....
        /*0260*/ 	.word	0x00000890
        /*0264*/ 	.word	0x000000ff
        /*0268*/ 	.word	0x000000a8
        /*026c*/ 	.short	0x0100
        /*026e*/ 	.byte	0x09
	.zero		1


	//   ....[23]....
        /*0270*/ 	.word	0x000008a0
        /*0274*/ 	.word	0x000000ff
        /*0278*/ 	.word	0x000000c0
        /*027c*/ 	.short	0x0100
        /*027e*/ 	.byte	0x09
	.zero		1


	//   ....[24]....
        /*0280*/ 	.word	0x000008b0
        /*0284*/ 	.word	0x000000ff
        /*0288*/ 	.word	0x000000b0
        /*028c*/ 	.short	0x0100
        /*028e*/ 	.byte	0x09
	.zero		1


	//   ....[25]....
        /*0290*/ 	.word	0x000008c0
        /*0294*/ 	.word	0x000000ff
        /*0298*/ 	.word	0x000000c8
        /*029c*/ 	.short	0x0100
        /*029e*/ 	.byte	0x09
	.zero		1


	//   ....[26]....
        /*02a0*/ 	.word	0x000009a0
        /*02a4*/ 	.word	0x000000ff
        /*02a8*/ 	.word	0x000000d0
        /*02ac*/ 	.short	0x0100
        /*02ae*/ 	.byte	0x08
	.zero		1


	//   ....[27]....
        /*02b0*/ 	.word	0x000009b0
        /*02b4*/ 	.word	0x000000ff
        /*02b8*/ 	.word	0x000000d8
        /*02bc*/ 	.short	0x0100
        /*02be*/ 	.byte	0x08
	.zero		1


	//   ....[28]....
        /*02c0*/ 	.word	0x00000ae0
        /*02c4*/ 	.word	0x000000ff
        /*02c8*/ 	.word	0x000000e0
        /*02cc*/ 	.short	0x0100
        /*02ce*/ 	.byte	0x08
	.zero		1


	//   ....[29]....
        /*02d0*/ 	.word	0x00000af0
        /*02d4*/ 	.word	0x000000ff
        /*02d8*/ 	.word	0x000000f0
        /*02dc*/ 	.short	0x0100
        /*02de*/ 	.byte	0x08
	.zero		1


	//   ....[30]....
        /*02e0*/ 	.word	0x00000b00
        /*02e4*/ 	.word	0x000000ff
        /*02e8*/ 	.word	0x000000e8
        /*02ec*/ 	.short	0x0100
        /*02ee*/ 	.byte	0x08
	.zero		1


	//   ....[31]....
        /*02f0*/ 	.word	0x00000b10
        /*02f4*/ 	.word	0x000000ff
        /*02f8*/ 	.word	0x000000f8
        /*02fc*/ 	.short	0x0100
        /*02fe*/ 	.byte	0x08
	.zero		1


	//   ....[32]....
        /*0300*/ 	.word	0x00000c30
        /*0304*/ 	.word	0x000000ff
        /*0308*/ 	.word	0x00000100
        /*030c*/ 	.short	0x0100
        /*030e*/ 	.byte	0x09
	.zero		1


	//   ....[33]....
        /*0310*/ 	.word	0x00000c40
        /*0314*/ 	.word	0x000000ff
        /*0318*/ 	.word	0x00000120
        /*031c*/ 	.short	0x0100
        /*031e*/ 	.byte	0x09
	.zero		1


	//   ....[34]....
        /*0320*/ 	.word	0x00000c50
        /*0324*/ 	.word	0x000000ff
        /*0328*/ 	.word	0x00000108
        /*032c*/ 	.short	0x0100
        /*032e*/ 	.byte	0x09
	.zero		1


	//   ....[35]....
        /*0330*/ 	.word	0x00000c60
        /*0334*/ 	.word	0x000000ff
        /*0338*/ 	.word	0x00000128
        /*033c*/ 	.short	0x0100
        /*033e*/ 	.byte	0x09
	.zero		1


	//   ....[36]....
        /*0340*/ 	.word	0x00000c70
        /*0344*/ 	.word	0x000000ff
        /*0348*/ 	.word	0x00000110
        /*034c*/ 	.short	0x0100
        /*034e*/ 	.byte	0x09
	.zero		1


	//   ....[37]....
        /*0350*/ 	.word	0x00000c80
        /*0354*/ 	.word	0x000000ff
        /*0358*/ 	.word	0x00000130
        /*035c*/ 	.short	0x0100
        /*035e*/ 	.byte	0x09
	.zero		1


	//   ....[38]....
        /*0360*/ 	.word	0x00000c90
        /*0364*/ 	.word	0x000000ff
        /*0368*/ 	.word	0x00000118
        /*036c*/ 	.short	0x0100
        /*036e*/ 	.byte	0x09
	.zero		1


	//   ....[39]....
        /*0370*/ 	.word	0x00000ca0
        /*0374*/ 	.word	0x000000ff
        /*0378*/ 	.word	0x00000138
        /*037c*/ 	.short	0x0100
        /*037e*/ 	.byte	0x09
	.zero		1


	//   ....[40]....
        /*0380*/ 	.word	0x00000d90
        /*0384*/ 	.word	0x000000ff
        /*0388*/ 	.word	0x00000140
        /*038c*/ 	.short	0x0100
        /*038e*/ 	.byte	0x08
	.zero		1


	//   ....[41]....
        /*0390*/ 	.word	0x00000da0
        /*0394*/ 	.word	0x000000ff
        /*0398*/ 	.word	0x00000150
        /*039c*/ 	.short	0x0100
        /*039e*/ 	.byte	0x08
	.zero		1


	//   ....[42]....
        /*03a0*/ 	.word	0x00000db0
        /*03a4*/ 	.word	0x000000ff
        /*03a8*/ 	.word	0x00000148
        /*03ac*/ 	.short	0x0100
        /*03ae*/ 	.byte	0x08
	.zero		1


	//   ....[43]....
        /*03b0*/ 	.word	0x00000dc0
        /*03b4*/ 	.word	0x000000ff
        /*03b8*/ 	.word	0x00000158
        /*03bc*/ 	.short	0x0100
        /*03be*/ 	.byte	0x08
	.zero		1


	//   ....[44]....
        /*03c0*/ 	.word	0x00000eb0
        /*03c4*/ 	.word	0x000000ff
        /*03c8*/ 	.word	0x00000160
        /*03cc*/ 	.short	0x0100
        /*03ce*/ 	.byte	0x06
	.zero		1


	//   ....[45]....
        /*03d0*/ 	.word	0x000018c0
        /*03d4*/ 	.word	0x00000002
        /*03d8*/ 	.word	0x00000150
        /*03dc*/ 	.short	0x010a
        /*03de*/ 	.byte	0xff
	.zero		1


	//   ....[46]....
        /*03e0*/ 	.word	0x000018f0
        /*03e4*/ 	.word	0x00000002
        /*03e8*/ 	.word	0x00000140
        /*03ec*/ 	.short	0x0101
        /*03ee*/ 	.byte	0xff
	.zero		1


	//   ....[47]....
        /*03f0*/ 	.word	0x000019c0
        /*03f4*/ 	.word	0x000000ff
        /*03f8*/ 	.word	0x00000050
        /*03fc*/ 	.short	0x010a
        /*03fe*/ 	.byte	0x08
	.zero		1


	//   ....[48]....
        /*0400*/ 	.word	0x00001ac0
        /*0404*/ 	.word	0x000000ff
        /*0408*/ 	.word	0x00000050
        /*040c*/ 	.short	0x010a
        /*040e*/ 	.byte	0x21
	.zero		1


	//   ....[49]....
        /*0410*/ 	.word	0x00001c70
        /*0414*/ 	.word	0x000000ff
        /*0418*/ 	.word	0x00000050
        /*041c*/ 	.short	0x010a
        /*041e*/ 	.byte	0x08
	.zero		1


	//   ....[50]....
        /*0420*/ 	.word	0x00001d70
        /*0424*/ 	.word	0x000000ff
        /*0428*/ 	.word	0x000000d8
        /*042c*/ 	.short	0x0101
        /*042e*/ 	.byte	0x04
	.zero		1


	//   ....[51]....
        /*0430*/ 	.word	0x00001d90
        /*0434*/ 	.word	0x000000ff
        /*0438*/ 	.word	0x00000050
        /*043c*/ 	.short	0x010a
        /*043e*/ 	.byte	0x08
	.zero		1


	//   ....[52]....
        /*0440*/ 	.word	0x00001e10
        /*0444*/ 	.word	0x000000ff
        /*0448*/ 	.word	0x00000050
        /*044c*/ 	.short	0x010a
        /*044e*/ 	.byte	0x11
	.zero		1


	//   ....[53]....
        /*0450*/ 	.word	0x00001fa0
        /*0454*/ 	.word	0x000000ff
        /*0458*/ 	.word	0x00000050
        /*045c*/ 	.short	0x010a
        /*045e*/ 	.byte	0x08
	.zero		1


	//   ....[54]....
        /*0460*/ 	.word	0x000020f0
        /*0464*/ 	.word	0x00000002
        /*0468*/ 	.word	0x000000e0
        /*046c*/ 	.short	0x010a
        /*046e*/ 	.byte	0xff
	.zero		1


	//   ....[55]....
        /*0470*/ 	.word	0x000021b0
        /*0474*/ 	.word	0x00000002
        /*0478*/ 	.word	0x00000000
        /*047c*/ 	.short	0x0101
        /*047e*/ 	.byte	0xff
	.zero		1


	//   ....[56]....
        /*0480*/ 	.word	0x00002710
        /*0484*/ 	.word	0x000000ff
        /*0488*/ 	.word	0x00000000
        /*048c*/ 	.short	0x010a
        /*048e*/ 	.byte	0x05
	.zero		1


	//   ....[57]....
        /*0490*/ 	.word	0x000027a0
        /*0494*/ 	.word	0x000000ff
        /*0498*/ 	.word	0x00000000
        /*049c*/ 	.short	0x010a
        /*049e*/ 	.byte	0x05
	.zero		1


	//   ....[58]....
        /*04a0*/ 	.word	0x00002830
        /*04a4*/ 	.word	0x000000ff
        /*04a8*/ 	.word	0x00000000
        /*04ac*/ 	.short	0x010a
        /*04ae*/ 	.byte	0x05
	.zero		1


	//   ....[59]....
        /*04b0*/ 	.word	0x000028c0
        /*04b4*/ 	.word	0x000000ff
        /*04b8*/ 	.word	0x00000000
        /*04bc*/ 	.short	0x010a
        /*04be*/ 	.byte	0x05
	.zero		1


	//   ....[60]....
        /*04c0*/ 	.word	0x00002950
        /*04c4*/ 	.word	0x000000ff
        /*04c8*/ 	.word	0x00000000
        /*04cc*/ 	.short	0x010a
        /*04ce*/ 	.byte	0x05
	.zero		1


	//   ....[61]....
        /*04d0*/ 	.word	0x000029e0
        /*04d4*/ 	.word	0x000000ff
        /*04d8*/ 	.word	0x00000000
        /*04dc*/ 	.short	0x010a
        /*04de*/ 	.byte	0x05
	.zero		1


	//   ....[62]....
        /*04e0*/ 	.word	0x00002a70
        /*04e4*/ 	.word	0x000000ff
        /*04e8*/ 	.word	0x00000000
        /*04ec*/ 	.short	0x010a
        /*04ee*/ 	.byte	0x05
	.zero		1


	//   ....[63]....
        /*04f0*/ 	.word	0x00002b00
        /*04f4*/ 	.word	0x000000ff
        /*04f8*/ 	.word	0x00000000
        /*04fc*/ 	.short	0x010a
        /*04fe*/ 	.byte	0x05
	.zero		1


	//   ....[64]....
        /*0500*/ 	.word	0x00002b90
        /*0504*/ 	.word	0x000000ff
        /*0508*/ 	.word	0x00000000
        /*050c*/ 	.short	0x010a
        /*050e*/ 	.byte	0x05
	.zero		1


	//   ....[65]....
        /*0510*/ 	.word	0x00002c30
        /*0514*/ 	.word	0x00000000
        /*0518*/ 	.word	0x00000000
        /*051c*/ 	.short	0x010a
        /*051e*/ 	.byte	0xff
	.zero		1


	//   ....[66]....
        /*0520*/ 	.word	0x00002d60
        /*0524*/ 	.word	0x00000000
        /*0528*/ 	.word	0x00000140
        /*052c*/ 	.short	0x010a
        /*052e*/ 	.byte	0xff
	.zero		1


	//   ....[67]....
        /*0530*/ 	.word	0x00002dd0
        /*0534*/ 	.word	0x00000000
        /*0538*/ 	.word	0x00000000
        /*053c*/ 	.short	0x0101
        /*053e*/ 	.byte	0xff
	.zero		1


	//   ....[68]....
        /*0540*/ 	.word	0x00002df0
        /*0544*/ 	.word	0x000000ff
        /*0548*/ 	.word	0x000000f0
        /*054c*/ 	.short	0x010a
        /*054e*/ 	.byte	0x05
	.zero		1


	//   ....[69]....
        /*0550*/ 	.word	0x00002f10
        /*0554*/ 	.word	0x00000000
        /*0558*/ 	.word	0x000000e0
        /*055c*/ 	.short	0x010a
        /*055e*/ 	.byte	0xff
	.zero		1


	//   ....[70]....
        /*0560*/ 	.word	0x00003010
        /*0564*/ 	.word	0x00000000
        /*0568*/ 	.word	0x00000000
        /*056c*/ 	.short	0x0101
        /*056e*/ 	.byte	0xff
	.zero		1


	//   ....[71]....
        /*0570*/ 	.word	0x000030a0
        /*0574*/ 	.word	0x000000ff
        /*0578*/ 	.word	0x000000f0
        /*057c*/ 	.short	0x0106
        /*057e*/ 	.byte	0x05
	.zero		1


	//   ....[72]....
        /*0580*/ 	.word	0x000030c0
        /*0584*/ 	.word	0x000000ff
        /*0588*/ 	.word	0x000000f0
        /*058c*/ 	.short	0x010a
        /*058e*/ 	.byte	0x05
	.zero		1


	//   ....[73]....
        /*0590*/ 	.word	0x00003150
        /*0594*/ 	.word	0x000000ff
        /*0598*/ 	.word	0x000000f0
        /*059c*/ 	.short	0x0106
        /*059e*/ 	.byte	0x04
	.zero		1


	//   ....[74]....
        /*05a0*/ 	.word	0x00003190
        /*05a4*/ 	.word	0x00000000
        /*05a8*/ 	.word	0x000000f0
        /*05ac*/ 	.short	0x010a
        /*05ae*/ 	.byte	0xff
	.zero		1


	//   ....[75]....
        /*05b0*/ 	.word	0x000033d0
        /*05b4*/ 	.word	0x000000ff
        /*05b8*/ 	.word	0x00000008
        /*05bc*/ 	.short	0x010a
        /*05be*/ 	.byte	0x06
	.zero		1


	//   ....[76]....
        /*05c0*/ 	.word	0x000033f0
        /*05c4*/ 	.word	0x000000ff
        /*05c8*/ 	.word	0x00000008
        /*05cc*/ 	.short	0x010a
        /*05ce*/ 	.byte	0x06
	.zero		1


	//   ....[77]....
        /*05d0*/ 	.word	0x00003580
        /*05d4*/ 	.word	0x000000ff
        /*05d8*/ 	.word	0x00000008
        /*05dc*/ 	.short	0x010a
        /*05de*/ 	.byte	0x06
	.zero		1


	//   ....[78]....
        /*05e0*/ 	.word	0x000035a0
        /*05e4*/ 	.word	0x000000ff
        /*05e8*/ 	.word	0x00000008
        /*05ec*/ 	.short	0x010a
        /*05ee*/ 	.byte	0x06
	.zero		1


	//   ....[79]....
        /*05f0*/ 	.word	0x00003660
        /*05f4*/ 	.word	0x000000ff
        /*05f8*/ 	.word	0x00000000
        /*05fc*/ 	.short	0x0101
        /*05fe*/ 	.byte	0x07
	.zero		1


	//   ....[80]....
        /*0600*/ 	.word	0x000039a0
        /*0604*/ 	.word	0x00000000
        /*0608*/ 	.word	0x000000e0
        /*060c*/ 	.short	0x010a
        /*060e*/ 	.byte	0xff
	.zero		1


	//   ....[81]....
        /*0610*/ 	.word	0x00003a60
        /*0614*/ 	.word	0x00000000
        /*0618*/ 	.word	0x00000000
        /*061c*/ 	.short	0x0101
        /*061e*/ 	.byte	0xff
	.zero		1


	//   ....[82]....
        /*0620*/ 	.word	0x00003b20
        /*0624*/ 	.word	0x000000ff
        /*0628*/ 	.word	0x00000000
        /*062c*/ 	.short	0x010a
        /*062e*/ 	.byte	0x08
	.zero		1


	//   ....[83]....
        /*0630*/ 	.word	0x00003b30
        /*0634*/ 	.word	0x000000ff
        /*0638*/ 	.word	0x00000120
        /*063c*/ 	.short	0x010a
        /*063e*/ 	.byte	0x09
	.zero		1


	//   ....[84]....
        /*0640*/ 	.word	0x00003be0
        /*0644*/ 	.word	0x000000ff
        /*0648*/ 	.word	0x00000000
        /*064c*/ 	.short	0x010a
        /*064e*/ 	.byte	0x08
	.zero		1


	//   ....[85]....
        /*0650*/ 	.word	0x00003d10
        /*0654*/ 	.word	0x000000ff
        /*0658*/ 	.word	0x00000000
        /*065c*/ 	.short	0x010a
        /*065e*/ 	.byte	0x1e
	.zero		1


	//   ....[86]....
        /*0660*/ 	.word	0x00004010
        /*0664*/ 	.word	0x000000ff
        /*0668*/ 	.word	0x00000000
        /*066c*/ 	.short	0x010a
        /*066e*/ 	.byte	0x08
	.zero		1


	//   ....[87]....
        /*0670*/ 	.word	0x000040a0
        /*0674*/ 	.word	0x000000ff
        /*0678*/ 	.word	0x00000000
        /*067c*/ 	.short	0x010a
        /*067e*/ 	.byte	0x08
	.zero		1


	//   ....[88]....
        /*0680*/ 	.word	0x00004130
        /*0684*/ 	.word	0x000000ff
        /*0688*/ 	.word	0x00000000
        /*068c*/ 	.short	0x010a
        /*068e*/ 	.byte	0x08
	.zero		1


	//   ....[89]....
        /*0690*/ 	.word	0x000041d0
        /*0694*/ 	.word	0x00000000
        /*0698*/ 	.word	0x00000000
        /*069c*/ 	.short	0x010a
        /*069e*/ 	.byte	0xff
	.zero		1


	//   ....[90]....
        /*06a0*/ 	.word	0x00004210
        /*06a4*/ 	.word	0x00000000
        /*06a8*/ 	.word	0x00000000
        /*06ac*/ 	.short	0x010a
        /*06ae*/ 	.byte	0xff
	.zero		1


	//   ....[91]....
        /*06b0*/ 	.word	0x00004280
        /*06b4*/ 	.word	0x000000ff
        /*06b8*/ 	.word	0x00000000
        /*06bc*/ 	.short	0x0101
        /*06be*/ 	.byte	0x05
	.zero		1


	//   ....[92]....
        /*06c0*/ 	.word	0x000042c0
        /*06c4*/ 	.word	0x000000ff
        /*06c8*/ 	.word	0x00000160
        /*06cc*/ 	.short	0x010a
        /*06ce*/ 	.byte	0x07
	.zero		1


	//   ....[93]....
        /*06d0*/ 	.word	0x00004310
        /*06d4*/ 	.word	0x000000ff
        /*06d8*/ 	.word	0x00000000
        /*06dc*/ 	.short	0x0101
        /*06de*/ 	.byte	0x05
	.zero		1


	//   ....[94]....
        /*06e0*/ 	.word	0x00004720
        /*06e4*/ 	.word	0x00000000
        /*06e8*/ 	.word	0x000000e0
        /*06ec*/ 	.short	0x010a
        /*06ee*/ 	.byte	0xff
	.zero		1


	//   ....[95]....
        /*06f0*/ 	.word	0x000047e0
        /*06f4*/ 	.word	0x00000000
        /*06f8*/ 	.word	0x00000000
        /*06fc*/ 	.short	0x0101
        /*06fe*/ 	.byte	0xff
	.zero		1


	//   ....[96]....
        /*0700*/ 	.word	0x00004b00
        /*0704*/ 	.word	0x000000ff
        /*0708*/ 	.word	0x000000d8
        /*070c*/ 	.short	0x010a
        /*070e*/ 	.byte	0x06
	.zero		1


	//   ....[97]....
        /*0710*/ 	.word	0x00004d20
        /*0714*/ 	.word	0x000000ff
        /*0718*/ 	.word	0x000000b8
        /*071c*/ 	.short	0x010a
        /*071e*/ 	.byte	0x0f
	.zero		1


	//   ....[98]....
        /*0720*/ 	.word	0x00004f20
        /*0724*/ 	.word	0x000000ff
        /*0728*/ 	.word	0x000000a0
        /*072c*/ 	.short	0x010b
        /*072e*/ 	.byte	0x0f
	.zero		1


	//   ....[99]....
        /*0730*/ 	.word	0x00004f70
        /*0734*/ 	.word	0x000000ff
        /*0738*/ 	.word	0x00000000
        /*073c*/ 	.short	0x0101
        /*073e*/ 	.byte	0x10
	.zero		1


	//   ....[100]....
        /*0740*/ 	.word	0x00004fb0
        /*0744*/ 	.word	0x000000ff
        /*0748*/ 	.word	0x000000b8
        /*074c*/ 	.short	0x010a
        /*074e*/ 	.byte	0x0d
	.zero		1


	//   ....[101]....
        /*0750*/ 	.word	0x000051f0
        /*0754*/ 	.word	0x000000ff
        /*0758*/ 	.word	0x000000a0
        /*075c*/ 	.short	0x010b
        /*075e*/ 	.byte	0x0d
	.zero		1


	//   ....[102]....
        /*0760*/ 	.word	0x00005260
        /*0764*/ 	.word	0x000000ff
        /*0768*/ 	.word	0x00000000
        /*076c*/ 	.short	0x0101
        /*076e*/ 	.byte	0x0f
	.zero		1


	//   ....[103]....
        /*0770*/ 	.word	0x000052b0
        /*0774*/ 	.word	0x000000ff
        /*0778*/ 	.word	0x00000000
        /*077c*/ 	.short	0x010a
        /*077e*/ 	.byte	0x04
	.zero		1


	//   ....[104]....
        /*0780*/ 	.word	0x00005340
        /*0784*/ 	.word	0x000000ff
        /*0788*/ 	.word	0x00000000
        /*078c*/ 	.short	0x010a
        /*078e*/ 	.byte	0x04
	.zero		1


	//   ....[105]....
        /*0790*/ 	.word	0x000053e0
        /*0794*/ 	.word	0x00000000
        /*0798*/ 	.word	0x00000000
        /*079c*/ 	.short	0x010a
        /*079e*/ 	.byte	0xff
	.zero		1


	//   ....[106]....
        /*07a0*/ 	.word	0x00005720
        /*07a4*/ 	.word	0x00000000
        /*07a8*/ 	.word	0x000000e0
        /*07ac*/ 	.short	0x010a
        /*07ae*/ 	.byte	0xff
	.zero		1


	//   ....[107]....
        /*07b0*/ 	.word	0x00005830
        /*07b4*/ 	.word	0x00000000
        /*07b8*/ 	.word	0x00000000
        /*07bc*/ 	.short	0x0101
        /*07be*/ 	.byte	0xff
	.zero		1


	//   ....[108]....
        /*07c0*/ 	.word	0x000062d0
        /*07c4*/ 	.word	0x00000000
        /*07c8*/ 	.word	0x000000a0
        /*07cc*/ 	.short	0x010a
        /*07ce*/ 	.byte	0xff
	.zero		1


	//   ....[109]....
        /*07d0*/ 	.word	0x00006340
        /*07d4*/ 	.word	0x0000006a
        /*07d8*/ 	.word	0x00000100
        /*07dc*/ 	.short	0x010a
        /*07de*/ 	.byte	0xff
	.zero		1


	//   ....[110]....
        /*07e0*/ 	.word	0x00006430
        /*07e4*/ 	.word	0x00000000
        /*07e8*/ 	.word	0x000000a0
        /*07ec*/ 	.short	0x010a
        /*07ee*/ 	.byte	0xff
	.zero		1


	//   ....[111]....
        /*07f0*/ 	.word	0x00006560
        /*07f4*/ 	.word	0x0000006a
        /*07f8*/ 	.word	0x00000100
        /*07fc*/ 	.short	0x010a
        /*07fe*/ 	.byte	0xff
	.zero		1


	//   ....[112]....
        /*0800*/ 	.word	0x00007070
        /*0804*/ 	.word	0x00000000
        /*0808*/ 	.word	0x00000000
        /*080c*/ 	.short	0x0101
        /*080e*/ 	.byte	0xff
	.zero		1


	//   ....[113]....
        /*0810*/ 	.word	0x00007080
        /*0814*/ 	.word	0x00000002
        /*0818*/ 	.word	0x000000a0
        /*081c*/ 	.short	0x010a
        /*081e*/ 	.byte	0xff
	.zero		1


	//   ....[114]....
        /*0820*/ 	.word	0x00007150
        /*0824*/ 	.word	0x00000002
        /*0828*/ 	.word	0x000000a0
        /*082c*/ 	.short	0x010a
        /*082e*/ 	.byte	0xff
	.zero		1


	//   ....[115]....
        /*0830*/ 	.word	0x00007450
        /*0834*/ 	.word	0x0000006a
        /*0838*/ 	.word	0x00000000
        /*083c*/ 	.short	0x0101
        /*083e*/ 	.byte	0xff
	.zero		1


	//   ....[116]....
        /*0840*/ 	.word	0x00007de0
        /*0844*/ 	.word	0x00000000
        /*0848*/ 	.word	0x00000000
        /*084c*/ 	.short	0x0101
        /*084e*/ 	.byte	0xff
	.zero		1


	//   ....[117]....
        /*0850*/ 	.word	0x00008050
        /*0854*/ 	.word	0x000000ff
        /*0858*/ 	.word	0x00000000
        /*085c*/ 	.short	0x0101
        /*085e*/ 	.byte	0x04
	.zero		1


	//   ....[118]....
        /*0860*/ 	.word	0x00008070
        /*0864*/ 	.word	0x00000002
        /*0868*/ 	.word	0x00000150
        /*086c*/ 	.short	0x010a
        /*086e*/ 	.byte	0xff
	.zero		1


	//   ....[119]....
        /*0870*/ 	.word	0x000080d0
        /*0874*/ 	.word	0x00000002
        /*0878*/ 	.word	0x00000050
        /*087c*/ 	.short	0x010a
        /*087e*/ 	.byte	0xff
	.zero		1


	//   ....[120]....
        /*0880*/ 	.word	0x00008130
        /*0884*/ 	.word	0x00000002
        /*0888*/ 	.word	0x00000050
        /*088c*/ 	.short	0x010a
        /*088e*/ 	.byte	0xff
	.zero		1


	//   ....[121]....
        /*0890*/ 	.word	0x00008180
        /*0894*/ 	.word	0x00000002
        /*0898*/ 	.word	0x000000e0
        /*089c*/ 	.short	0x010a
        /*089e*/ 	.byte	0xff
	.zero		1


	//   ....[122]....
        /*08a0*/ 	.word	0x000081e0
        /*08a4*/ 	.word	0x00000000
        /*08a8*/ 	.word	0x00000000
        /*08ac*/ 	.short	0x010a
        /*08ae*/ 	.byte	0xff
	.zero		1


	//   ....[123]....
        /*08b0*/ 	.word	0x00008240
        /*08b4*/ 	.word	0x00000000
        /*08b8*/ 	.word	0x00000000
        /*08bc*/ 	.short	0x010a
        /*08be*/ 	.byte	0xff
	.zero		1


	//   ....[124]....
        /*08c0*/ 	.word	0x000082a0
        /*08c4*/ 	.word	0x00000000
        /*08c8*/ 	.word	0x00000000
        /*08cc*/ 	.short	0x010a
        /*08ce*/ 	.byte	0xff
	.zero		1


	//   ....[125]....
        /*08d0*/ 	.word	0x00008300
        /*08d4*/ 	.word	0x00000000
        /*08d8*/ 	.word	0x00000000
        /*08dc*/ 	.short	0x010a
        /*08de*/ 	.byte	0xff
	.zero		1


	//   ....[126]....
        /*08e0*/ 	.word	0x00008360
        /*08e4*/ 	.word	0x00000000
        /*08e8*/ 	.word	0x00000000
        /*08ec*/ 	.short	0x010a
        /*08ee*/ 	.byte	0xff
	.zero		1


	//   ....[127]....
        /*08f0*/ 	.word	0x000083c0
        /*08f4*/ 	.word	0x00000000
        /*08f8*/ 	.word	0x00000000
        /*08fc*/ 	.short	0x010a
        /*08fe*/ 	.byte	0xff
	.zero		1


	//   ....[128]....
        /*0900*/ 	.word	0x00008420
        /*0904*/ 	.word	0x00000000
        /*0908*/ 	.word	0x00000000
        /*090c*/ 	.short	0x010a
        /*090e*/ 	.byte	0xff
	.zero		1


	//   ....[129]....
        /*0910*/ 	.word	0x00008480
        /*0914*/ 	.word	0x00000000
        /*0918*/ 	.word	0x00000000
        /*091c*/ 	.short	0x010a
        /*091e*/ 	.byte	0xff
	.zero		1


	//   ....[130]....
        /*0920*/ 	.word	0x000084e0
        /*0924*/ 	.word	0x00000000
        /*0928*/ 	.word	0x00000000
        /*092c*/ 	.short	0x010a
        /*092e*/ 	.byte	0xff
	.zero		1


	//   ....[131]....
        /*0930*/ 	.word	0x00008530
        /*0934*/ 	.word	0x00000000
        /*0938*/ 	.word	0x00000140
        /*093c*/ 	.short	0x010a
        /*093e*/ 	.byte	0xff
	.zero		1


	//   ....[132]....
        /*0940*/ 	.word	0x00008590
        /*0944*/ 	.word	0x00000000
        /*0948*/ 	.word	0x000000f0
        /*094c*/ 	.short	0x010a
        /*094e*/ 	.byte	0xff
	.zero		1


	//   ....[133]....
        /*0950*/ 	.word	0x000085e0
        /*0954*/ 	.word	0x00000000
        /*0958*/ 	.word	0x000000e0
        /*095c*/ 	.short	0x010a
        /*095e*/ 	.byte	0xff
	.zero		1


	//   ....[134]....
        /*0960*/ 	.word	0x00008640
        /*0964*/ 	.word	0x00000000
        /*0968*/ 	.word	0x000000f0
        /*096c*/ 	.short	0x010a
        /*096e*/ 	.byte	0xff
	.zero		1


	//   ....[135]....
        /*0970*/ 	.word	0x000086a0
        /*0974*/ 	.word	0x00000004
        /*0978*/ 	.word	0x00000008
        /*097c*/ 	.short	0x010a
        /*097e*/ 	.byte	0xff
	.zero		1


	//   ....[136]....
        /*0980*/ 	.word	0x00008780
        /*0984*/ 	.word	0x00000002
        /*0988*/ 	.word	0x00000008
        /*098c*/ 	.short	0x010a
        /*098e*/ 	.byte	0xff
	.zero		1


	//   ....[137]....
        /*0990*/ 	.word	0x000087d0
        /*0994*/ 	.word	0x00000000
        /*0998*/ 	.word	0x000000e0
        /*099c*/ 	.short	0x010a
        /*099e*/ 	.byte	0xff
	.zero		1


	//   ....[138]....
        /*09a0*/ 	.word	0x00008830
        /*09a4*/ 	.word	0x00000000
        /*09a8*/ 	.word	0x00000120
        /*09ac*/ 	.short	0x010a
        /*09ae*/ 	.byte	0xff
	.zero		1


	//   ....[139]....
        /*09b0*/ 	.word	0x00008890
        /*09b4*/ 	.word	0x00000000
        /*09b8*/ 	.word	0x00000000
        /*09bc*/ 	.short	0x010a
        /*09be*/ 	.byte	0xff
	.zero		1


	//   ....[140]....
        /*09c0*/ 	.word	0x000088f0
        /*09c4*/ 	.word	0x00000000
        /*09c8*/ 	.word	0x00000000
        /*09cc*/ 	.short	0x010a
        /*09ce*/ 	.byte	0xff
	.zero		1


	//   ....[141]....
        /*09d0*/ 	.word	0x00008950
        /*09d4*/ 	.word	0x00000000
        /*09d8*/ 	.word	0x00000000
        /*09dc*/ 	.short	0x010a
        /*09de*/ 	.byte	0xff
	.zero		1


	//   ....[142]....
        /*09e0*/ 	.word	0x000089b0
        /*09e4*/ 	.word	0x00000000
        /*09e8*/ 	.word	0x00000000
        /*09ec*/ 	.short	0x010a
        /*09ee*/ 	.byte	0xff
	.zero		1


	//   ....[143]....
        /*09f0*/ 	.word	0x00008a10
        /*09f4*/ 	.word	0x00000000
        /*09f8*/ 	.word	0x00000160
        /*09fc*/ 	.short	0x010a
        /*09fe*/ 	.byte	0xff
	.zero		1


	//   ....[144]....
        /*0a00*/ 	.word	0x00008a60
        /*0a04*/ 	.word	0x00000000
        /*0a08*/ 	.word	0x000000e0
        /*0a0c*/ 	.short	0x010a
        /*0a0e*/ 	.byte	0xff
	.zero		1


	//   ....[145]....
        /*0a10*/ 	.word	0x00008ac0
        /*0a14*/ 	.word	0x00000000
        /*0a18*/ 	.word	0x000000d8
        /*0a1c*/ 	.short	0x010a
        /*0a1e*/ 	.byte	0xff
	.zero		1


	//   ....[146]....
        /*0a20*/ 	.word	0x00008b20
        /*0a24*/ 	.word	0x00000000
        /*0a28*/ 	.word	0x000000b8
        /*0a2c*/ 	.short	0x010a
        /*0a2e*/ 	.byte	0xff
	.zero		1


	//   ....[147]....
        /*0a30*/ 	.word	0x00008b80
        /*0a34*/ 	.word	0x00000000
        /*0a38*/ 	.word	0x000000b8
        /*0a3c*/ 	.short	0x010a
        /*0a3e*/ 	.byte	0xff
	.zero		1


	//   ....[148]....
        /*0a40*/ 	.word	0x00008be0
        /*0a44*/ 	.word	0x00000000
        /*0a48*/ 	.word	0x00000000
        /*0a4c*/ 	.short	0x010a
        /*0a4e*/ 	.byte	0xff
	.zero		1


	//   ....[149]....
        /*0a50*/ 	.word	0x00008c40
        /*0a54*/ 	.word	0x00000000
        /*0a58*/ 	.word	0x00000000
        /*0a5c*/ 	.short	0x010a
        /*0a5e*/ 	.byte	0xff
	.zero		1


	//   ....[150]....
        /*0a60*/ 	.word	0x00008c90
        /*0a64*/ 	.word	0x00000000
        /*0a68*/ 	.word	0x000000e0
        /*0a6c*/ 	.short	0x010a
        /*0a6e*/ 	.byte	0xff
	.zero		1


	//   ....[151]....
        /*0a70*/ 	.word	0x00008ce0
        /*0a74*/ 	.word	0x00000000
        /*0a78*/ 	.word	0x000000a0
        /*0a7c*/ 	.short	0x010a
        /*0a7e*/ 	.byte	0xff
	.zero		1


	//   ....[152]....
        /*0a80*/ 	.word	0x00008d30
        /*0a84*/ 	.word	0x0000006a
        /*0a88*/ 	.word	0x00000100
        /*0a8c*/ 	.short	0x010a
        /*0a8e*/ 	.byte	0xff
	.zero		1


	//   ....[153]....
        /*0a90*/ 	.word	0x00008d80
        /*0a94*/ 	.word	0x00000002
        /*0a98*/ 	.word	0x000000a0
        /*0a9c*/ 	.short	0x010a
        /*0a9e*/ 	.byte	0xff
	.zero		1


	//----- nvinfo : EIATTR_NUM_MBARRIERS
	.align		4
.L_47:
        /*0aa0*/ 	.byte	0x03, 0x38
        /*0aa2*/ 	.short	0x002d


	//----- nvinfo : EIATTR_EXIT_INSTR_OFFSETS
	.align		4
        /*0aa4*/ 	.byte	0x04, 0x1c
        /*0aa6*/ 	.short	(.L_49 - .L_48)


	//   ....[0]....
.L_48:
        /*0aa8*/ 	.word	0x00002c60


	//   ....[1]....
        /*0aac*/ 	.word	0x00003160


	//   ....[2]....
        /*0ab0*/ 	.word	0x000031c0


	//   ....[3]....
        /*0ab4*/ 	.word	0x00004540


	//   ....[4]....
        /*0ab8*/ 	.word	0x00005410


	//   ....[5]....
        /*0abc*/ 	.word	0x00005450


	//   ....[6]....
        /*0ac0*/ 	.word	0x00007f40


	//   ....[7]....
        /*0ac4*/ 	.word	0x00007fc0


	//   ....[8]....
        /*0ac8*/ 	.word	0x00007ff0


	//   ....[9]....
        /*0acc*/ 	.word	0x00008060


	//----- nvinfo : EIATTR_MAX_THREADS
	.align		4
.L_49:
        /*0ad0*/ 	.byte	0x04, 0x05
        /*0ad2*/ 	.short	(.L_51 - .L_50)
.L_50:
        /*0ad4*/ 	.word	0x00000100
        /*0ad8*/ 	.word	0x00000001
        /*0adc*/ 	.word	0x00000001


	//----- nvinfo : EIATTR_CRS_STACK_SIZE
	.align		4
.L_51:
        /*0ae0*/ 	.byte	0x04, 0x1e
        /*0ae2*/ 	.short	(.L_53 - .L_52)
.L_52:
        /*0ae4*/ 	.word	0x00000000


	//----- nvinfo : EIATTR_CBANK_PARAM_SIZE
	.align		4
.L_53:
        /*0ae8*/ 	.byte	0x03, 0x19
        /*0aea*/ 	.short	0x0800


	//----- nvinfo : EIATTR_PARAM_CBANK
	.align		4
        /*0aec*/ 	.byte	0x04, 0x0a
        /*0aee*/ 	.short	(.L_55 - .L_54)
	.align		4
.L_54:
        /*0af0*/ 	.word	index@(.nv.constant0._ZN7cutlass13device_kernelINS_4gemm6kernel13GemmUniversalIN4cute5tupleIJiiiiEEENS1_10collective13CollectiveMmaINS1_35MainloopSm100TmaUmmaWarpSpecializedILi10ELi2ELi4ENS5_IJNS4_1CILi2EEENSA_ILi1EEESC_EEEEENS5_IJNSA_ILi256EEENSA_ILi64EEESG_EEENS_6half_tENS5_IJlSC_lEEESI_SJ_NS4_8TiledMMAINS4_8MMA_AtomIJNS4_26SM100_MMA_F16BF16_2x1SM_SSISI_SI_fLi256ELi64ELNS4_4UMMA5MajorE0ELSO_0ELNSN_7ScaleInE0ELSP_0EEEEEENS4_6LayoutINS5_IJSC_SC_SC_EEENS5_IJNSA_ILi0EEESU_SU_EEEEENS5_IJNS4_10UnderscoreESX_SX_EEEEENS4_18SM100_TMA_2SM_LOADENS4_14ComposedLayoutINS4_7SwizzleILi3ELi4ELi3EEENS4_18smem_ptr_flag_bitsILi16EEENSS_INS5_IJNSA_ILi8EEESG_EEENS5_IJSG_SC_EEEEEEEvNS4_8identityES10_S1A_vS1B_EENS_8epilogue10collective18CollectiveEpilogueINS1D_23Sm100TmaWarpSpecializedILi3ELi2ELi32ELb1ELb0EEEJNS5_IJNSA_ILi128EEESG_SG_EEENS5_IJNSS_IS1I_SC_EENSS_INSA_ILi32EEESC_EEEEESI_SJ_SI_SJ_NS1D_6fusion15FusionCallbacksIS1H_NS1O_17LinearCombinationISI_fSI_fLNS_15FloatRoundStyleE2EEES1J_S1N_JEEENS4_5SM1004TMEM4LOAD26SM100_TMEM_LOAD_32dp32b32xENS4_13SM90_TMA_LOADENS11_INS12_ILi2ELi4ELi3EEES15_NSS_INS5_IJS16_S1L_EEENS5_IJS1L_SC_EEEEEEENS4_39AutoVectorizingCopyWithAssumedAlignmentILi128EEENS4_14SM90_TMA_STOREES23_S25_S25_EEEvvEEEEvNT_6ParamsE)
        /*0af4*/ 	.short	0x0380
        /*0af6*/ 	.short	0x0800


	//----- nvinfo : EIATTR_SW_WAR
	.align		4
.L_55:
        /*0af8*/ 	.byte	0x04, 0x36
        /*0afa*/ 	.short	(.L_57 - .L_56)
.L_56:
        /*0afc*/ 	.word	0x00000008
.L_57:


//--------------------- .nv.callgraph             --------------------------
	.section	.nv.callgraph,"",@"SHT_CUDA_CALLGRAPH"
	.align	4
	.sectionentsize	8
	.align		4
        /*0000*/ 	.word	0x00000000
	.align		4
        /*0004*/ 	.word	0xffffffff
	.align		4
        /*0008*/ 	.word	index@(_ZN7cutlass13device_kernelINS_4gemm6kernel13GemmUniversalIN4cute5tupleIJiiiiEEENS1_10collective13CollectiveMmaINS1_35MainloopSm100TmaUmmaWarpSpecializedILi10ELi2ELi4ENS5_IJNS4_1CILi2EEENSA_ILi1EEESC_EEEEENS5_IJNSA_ILi256EEENSA_ILi64EEESG_EEENS_6half_tENS5_IJlSC_lEEESI_SJ_NS4_8TiledMMAINS4_8MMA_AtomIJNS4_26SM100_MMA_F16BF16_2x1SM_SSISI_SI_fLi256ELi64ELNS4_4UMMA5MajorE0ELSO_0ELNSN_7ScaleInE0ELSP_0EEEEEENS4_6LayoutINS5_IJSC_SC_SC_EEENS5_IJNSA_ILi0EEESU_SU_EEEEENS5_IJNS4_10UnderscoreESX_SX_EEEEENS4_18SM100_TMA_2SM_LOADENS4_14ComposedLayoutINS4_7SwizzleILi3ELi4ELi3EEENS4_18smem_ptr_flag_bitsILi16EEENSS_INS5_IJNSA_ILi8EEESG_EEENS5_IJSG_SC_EEEEEEEvNS4_8identityES10_S1A_vS1B_EENS_8epilogue10collective18CollectiveEpilogueINS1D_23Sm100TmaWarpSpecializedILi3ELi2ELi32ELb1ELb0EEEJNS5_IJNSA_ILi128EEESG_SG_EEENS5_IJNSS_IS1I_SC_EENSS_INSA_ILi32EEESC_EEEEESI_SJ_SI_SJ_NS1D_6fusion15FusionCallbacksIS1H_NS1O_17LinearCombinationISI_fSI_fLNS_15FloatRoundStyleE2EEES1J_S1N_JEEENS4_5SM1004TMEM4LOAD26SM100_TMEM_LOAD_32dp32b32xENS4_13SM90_TMA_LOADENS11_INS12_ILi2ELi4ELi3EEES15_NSS_INS5_IJS16_S1L_EEENS5_IJS1L_SC_EEEEEEENS4_39AutoVectorizingCopyWithAssumedAlignmentILi128EEENS4_14SM90_TMA_STOREES23_S25_S25_EEEvvEEEEvNT_6ParamsE)
	.align		4
        /*000c*/ 	.word	index@(__assertfail)
	.align		4
        /*0010*/ 	.word	0x00000000
	.align		4
        /*0014*/ 	.word	0xfffffffe
	.align		4
        /*0018*/ 	.word	0x00000000
	.align		4
        /*001c*/ 	.word	0xfffffffd
	.align		4
        /*0020*/ 	.word	0x00000000
	.align		4
        /*0024*/ 	.word	0xfffffffc


//--------------------- .nv.constant4             --------------------------
	.section	.nv.constant4,"a",@progbits
	.align	8
	.align		8
.nv.constant4:
        /*0000*/ 	.dword	__assertfail
	.align		8
        /*0008*/ 	.dword	__unnamed_1
	.align		8
        /*0010*/ 	.dword	__unnamed_2
	.align		8
        /*0018*/ 	.dword	_ZN40_INTERNAL_0ff3e088_4_k_cu_3dd9ecea_157984cuda3std3__45__cpo5beginE
	.align		8
        /*0020*/ 	.dword	_ZN40_INTERNAL_0ff3e088_4_k_cu_3dd9ecea_157984cuda3std3__45__cpo3endE
	.align		8
        /*0028*/ 	.dword	_ZN40_INTERNAL_0ff3e088_4_k_cu_3dd9ecea_157984cuda3std3__45__cpo6cbeginE
	.align		8
        /*0030*/ 	.dword	_ZN40_INTERNAL_0ff3e088_4_k_cu_3dd9ecea_157984cuda3std3__45__cpo4cendE
	.align		8
        /*0038*/ 	.dword	_ZN40_INTERNAL_0ff3e088_4_k_cu_3dd9ecea_157984cuda3std3__442_GLOBAL__N__0ff3e088_4_k_cu_3dd9ecea_157986ignoreE
	.align		8
        /*0040*/ 	.dword	_ZN40_INTERNAL_0ff3e088_4_k_cu_3dd9ecea_157984cuda3std3__419piecewise_constructE
	.align		8
        /*0048*/ 	.dword	_ZN40_INTERNAL_0ff3e088_4_k_cu_3dd9ecea_157984cuda3std3__48in_placeE
	.align		8
        /*0050*/ 	.dword	_ZN40_INTERNAL_0ff3e088_4_k_cu_3dd9ecea_157984cuda3std6ranges3__45__cpo4swapE
	.align		8
        /*0058*/ 	.dword	_ZN40_INTERNAL_0ff3e088_4_k_cu_3dd9ecea_157984cuda3std6ranges3__45__cpo9iter_moveE
	.align		8
        /*0060*/ 	.dword	_ZN40_INTERNAL_0ff3e088_4_k_cu_3dd9ecea_157984cute7productE
	.align		8
        /*0068*/ 	.dword	_ZN40_INTERNAL_0ff3e088_4_k_cu_3dd9ecea_157984cute1_E
	.align		8
        /*0070*/ 	.dword	$str$25
	.align		8
        /*0078*/ 	.dword	$str$26
	.align		8
        /*0080*/ 	.dword	$str$27
	.align		8
        /*0088*/ 	.dword	$str$28


//--------------------- .text._ZN7cutlass13device_kernelINS_4gemm6kernel13GemmUniversalIN4cute5tupleIJiiiiEEENS1_10collective13CollectiveMmaINS1_35MainloopSm100TmaUmmaWarpSpecializedILi10ELi2ELi4ENS5_IJNS4_1CILi2EEENSA_ILi1EEESC_EEEEENS5_IJNSA_ILi256EEENSA_ILi64EEESG_EEENS_6half_tENS5_IJlSC_lEEESI_SJ_NS4_8TiledMMAINS4_8MMA_AtomIJNS4_26SM100_MMA_F16BF16_2x1SM_SSISI_SI_fLi256ELi64ELNS4_4UMMA5MajorE0ELSO_0ELNSN_7ScaleInE0ELSP_0EEEEEENS4_6LayoutINS5_IJSC_SC_SC_EEENS5_IJNSA_ILi0EEESU_SU_EEEEENS5_IJNS4_10UnderscoreESX_SX_EEEEENS4_18SM100_TMA_2SM_LOADENS4_14ComposedLayoutINS4_7SwizzleILi3ELi4ELi3EEENS4_18smem_ptr_flag_bitsILi16EEENSS_INS5_IJNSA_ILi8EEESG_EEENS5_IJSG_SC_EEEEEEEvNS4_8identityES10_S1A_vS1B_EENS_8epilogue10collective18CollectiveEpilogueINS1D_23Sm100TmaWarpSpecializedILi3ELi2ELi32ELb1ELb0EEEJNS5_IJNSA_ILi128EEESG_SG_EEENS5_IJNSS_IS1I_SC_EENSS_INSA_ILi32EEESC_EEEEESI_SJ_SI_SJ_NS1D_6fusion15FusionCallbacksIS1H_NS1O_17LinearCombinationISI_fSI_fLNS_15FloatRoundStyleE2EEES1J_S1N_JEEENS4_5SM1004TMEM4LOAD26SM100_TMEM_LOAD_32dp32b32xENS4_13SM90_TMA_LOADENS11_INS12_ILi2ELi4ELi3EEES15_NSS_INS5_IJS16_S1L_EEENS5_IJS1L_SC_EEEEEEENS4_39AutoVectorizingCopyWithAssumedAlignmentILi128EEENS4_14SM90_TMA_STOREES23_S25_S25_EEEvvEEEEvNT_6ParamsE --------------------------
	.section	.text._ZN7cutlass13device_kernelINS_4gemm6kernel13GemmUniversalIN4cute5tupleIJiiiiEEENS1_10collective13CollectiveMmaINS1_35MainloopSm100TmaUmmaWarpSpecializedILi10ELi2ELi4ENS5_IJNS4_1CILi2EEENSA_ILi1EEESC_EEEEENS5_IJNSA_ILi256EEENSA_ILi64EEESG_EEENS_6half_tENS5_IJlSC_lEEESI_SJ_NS4_8TiledMMAINS4_8MMA_AtomIJNS4_26SM100_MMA_F16BF16_2x1SM_SSISI_SI_fLi256ELi64ELNS4_4UMMA5MajorE0ELSO_0ELNSN_7ScaleInE0ELSP_0EEEEEENS4_6LayoutINS5_IJSC_SC_SC_EEENS5_IJNSA_ILi0EEESU_SU_EEEEENS5_IJNS4_10UnderscoreESX_SX_EEEEENS4_18SM100_TMA_2SM_LOADENS4_14ComposedLayoutINS4_7SwizzleILi3ELi4ELi3EEENS4_18smem_ptr_flag_bitsILi16EEENSS_INS5_IJNSA_ILi8EEESG_EEENS5_IJSG_SC_EEEEEEEvNS4_8identityES10_S1A_vS1B_EENS_8epilogue10collective18CollectiveEpilogueINS1D_23Sm100TmaWarpSpecializedILi3ELi2ELi32ELb1ELb0EEEJNS5_IJNSA_ILi128EEESG_SG_EEENS5_IJNSS_IS1I_SC_EENSS_INSA_ILi32EEESC_EEEEESI_SJ_SI_SJ_NS1D_6fusion15FusionCallbacksIS1H_NS1O_17LinearCombinationISI_fSI_fLNS_15FloatRoundStyleE2EEES1J_S1N_JEEENS4_5SM1004TMEM4LOAD26SM100_TMEM_LOAD_32dp32b32xENS4_13SM90_TMA_LOADENS11_INS12_ILi2ELi4ELi3EEES15_NSS_INS5_IJS16_S1L_EEENS5_IJS1L_SC_EEEEEEENS4_39AutoVectorizingCopyWithAssumedAlignmentILi128EEENS4_14SM90_TMA_STOREES23_S25_S25_EEEvvEEEEvNT_6ParamsE,"ax",@progbits
	.align	128
.text._ZN7cutlass13device_kernelINS_4gemm6kernel13GemmUniversalIN4cute5tupleIJiiiiEEENS1_10collective13CollectiveMmaINS1_35MainloopSm100TmaUmmaWarpSpecializedILi10ELi2ELi4ENS5_IJNS4_1CILi2EEENSA_ILi1EEESC_EEEEENS5_IJNSA_ILi256EEENSA_ILi64EEESG_EEENS_6half_tENS5_IJlSC_lEEESI_SJ_NS4_8TiledMMAINS4_8MMA_AtomIJNS4_26SM100_MMA_F16BF16_2x1SM_SSISI_SI_fLi256ELi64ELNS4_4UMMA5MajorE0ELSO_0ELNSN_7ScaleInE0ELSP_0EEEEEENS4_6LayoutINS5_IJSC_SC_SC_EEENS5_IJNSA_ILi0EEESU_SU_EEEEENS5_IJNS4_10UnderscoreESX_SX_EEEEENS4_18SM100_TMA_2SM_LOADENS4_14ComposedLayoutINS4_7SwizzleILi3ELi4ELi3EEENS4_18smem_ptr_flag_bitsILi16EEENSS_INS5_IJNSA_ILi8EEESG_EEENS5_IJSG_SC_EEEEEEEvNS4_8identityES10_S1A_vS1B_EENS_8epilogue10collective18CollectiveEpilogueINS1D_23Sm100TmaWarpSpecializedILi3ELi2ELi32ELb1ELb0EEEJNS5_IJNSA_ILi128EEESG_SG_EEENS5_IJNSS_IS1I_SC_EENSS_INSA_ILi32EEESC_EEEEESI_SJ_SI_SJ_NS1D_6fusion15FusionCallbacksIS1H_NS1O_17LinearCombinationISI_fSI_fLNS_15FloatRoundStyleE2EEES1J_S1N_JEEENS4_5SM1004TMEM4LOAD26SM100_TMEM_LOAD_32dp32b32xENS4_13SM90_TMA_LOADENS11_INS12_ILi2ELi4ELi3EEES15_NSS_INS5_IJS16_S1L_EEENS5_IJS1L_SC_EEEEEEENS4_39AutoVectorizingCopyWithAssumedAlignmentILi128EEENS4_14SM90_TMA_STOREES23_S25_S25_EEEvvEEEEvNT_6ParamsE:
        .type           _ZN7cutlass13device_kernelINS_4gemm6kernel13GemmUniversalIN4cute5tupleIJiiiiEEENS1_10collective13CollectiveMmaINS1_35MainloopSm100TmaUmmaWarpSpecializedILi10ELi2ELi4ENS5_IJNS4_1CILi2EEENSA_ILi1EEESC_EEEEENS5_IJNSA_ILi256EEENSA_ILi64EEESG_EEENS_6half_tENS5_IJlSC_lEEESI_SJ_NS4_8TiledMMAINS4_8MMA_AtomIJNS4_26SM100_MMA_F16BF16_2x1SM_SSISI_SI_fLi256ELi64ELNS4_4UMMA5MajorE0ELSO_0ELNSN_7ScaleInE0ELSP_0EEEEEENS4_6LayoutINS5_IJSC_SC_SC_EEENS5_IJNSA_ILi0EEESU_SU_EEEEENS5_IJNS4_10UnderscoreESX_SX_EEEEENS4_18SM100_TMA_2SM_LOADENS4_14ComposedLayoutINS4_7SwizzleILi3ELi4ELi3EEENS4_18smem_ptr_flag_bitsILi16EEENSS_INS5_IJNSA_ILi8EEESG_EEENS5_IJSG_SC_EEEEEEEvNS4_8identityES10_S1A_vS1B_EENS_8epilogue10collective18CollectiveEpilogueINS1D_23Sm100TmaWarpSpecializedILi3ELi2ELi32ELb1ELb0EEEJNS5_IJNSA_ILi128EEESG_SG_EEENS5_IJNSS_IS1I_SC_EENSS_INSA_ILi32EEESC_EEEEESI_SJ_SI_SJ_NS1D_6fusion15FusionCallbacksIS1H_NS1O_17LinearCombinationISI_fSI_fLNS_15FloatRoundStyleE2EEES1J_S1N_JEEENS4_5SM1004TMEM4LOAD26SM100_TMEM_LOAD_32dp32b32xENS4_13SM90_TMA_LOADENS11_INS12_ILi2ELi4ELi3EEES15_NSS_INS5_IJS16_S1L_EEENS5_IJS1L_SC_EEEEEEENS4_39AutoVectorizingCopyWithAssumedAlignmentILi128EEENS4_14SM90_TMA_STOREES23_S25_S25_EEEvvEEEEvNT_6ParamsE,@function
        .size           _ZN7cutlass13device_kernelINS_4gemm6kernel13GemmUniversalIN4cute5tupleIJiiiiEEENS1_10collective13CollectiveMmaINS1_35MainloopSm100TmaUmmaWarpSpecializedILi10ELi2ELi4ENS5_IJNS4_1CILi2EEENSA_ILi1EEESC_EEEEENS5_IJNSA_ILi256EEENSA_ILi64EEESG_EEENS_6half_tENS5_IJlSC_lEEESI_SJ_NS4_8TiledMMAINS4_8MMA_AtomIJNS4_26SM100_MMA_F16BF16_2x1SM_SSISI_SI_fLi256ELi64ELNS4_4UMMA5MajorE0ELSO_0ELNSN_7ScaleInE0ELSP_0EEEEEENS4_6LayoutINS5_IJSC_SC_SC_EEENS5_IJNSA_ILi0EEESU_SU_EEEEENS5_IJNS4_10UnderscoreESX_SX_EEEEENS4_18SM100_TMA_2SM_LOADENS4_14ComposedLayoutINS4_7SwizzleILi3ELi4ELi3EEENS4_18smem_ptr_flag_bitsILi16EEENSS_INS5_IJNSA_ILi8EEESG_EEENS5_IJSG_SC_EEEEEEEvNS4_8identityES10_S1A_vS1B_EENS_8epilogue10collective18CollectiveEpilogueINS1D_23Sm100TmaWarpSpecializedILi3ELi2ELi32ELb1ELb0EEEJNS5_IJNSA_ILi128EEESG_SG_EEENS5_IJNSS_IS1I_SC_EENSS_INSA_ILi32EEESC_EEEEESI_SJ_SI_SJ_NS1D_6fusion15FusionCallbacksIS1H_NS1O_17LinearCombinationISI_fSI_fLNS_15FloatRoundStyleE2EEES1J_S1N_JEEENS4_5SM1004TMEM4LOAD26SM100_TMEM_LOAD_32dp32b32xENS4_13SM90_TMA_LOADENS11_INS12_ILi2ELi4ELi3EEES15_NSS_INS5_IJS16_S1L_EEENS5_IJS1L_SC_EEEEEEENS4_39AutoVectorizingCopyWithAssumedAlignmentILi128EEENS4_14SM90_TMA_STOREES23_S25_S25_EEEvvEEEEvNT_6ParamsE,(.L_x_194 - _ZN7cutlass13device_kernelINS_4gemm6kernel13GemmUniversalIN4cute5tupleIJiiiiEEENS1_10collective13CollectiveMmaINS1_35MainloopSm100TmaUmmaWarpSpecializedILi10ELi2ELi4ENS5_IJNS4_1CILi2EEENSA_ILi1EEESC_EEEEENS5_IJNSA_ILi256EEENSA_ILi64EEESG_EEENS_6half_tENS5_IJlSC_lEEESI_SJ_NS4_8TiledMMAINS4_8MMA_AtomIJNS4_26SM100_MMA_F16BF16_2x1SM_SSISI_SI_fLi256ELi64ELNS4_4UMMA5MajorE0ELSO_0ELNSN_7ScaleInE0ELSP_0EEEEEENS4_6LayoutINS5_IJSC_SC_SC_EEENS5_IJNSA_ILi0EEESU_SU_EEEEENS5_IJNS4_10UnderscoreESX_SX_EEEEENS4_18SM100_TMA_2SM_LOADENS4_14ComposedLayoutINS4_7SwizzleILi3ELi4ELi3EEENS4_18smem_ptr_flag_bitsILi16EEENSS_INS5_IJNSA_ILi8EEESG_EEENS5_IJSG_SC_EEEEEEEvNS4_8identityES10_S1A_vS1B_EENS_8epilogue10collective18CollectiveEpilogueINS1D_23Sm100TmaWarpSpecializedILi3ELi2ELi32ELb1ELb0EEEJNS5_IJNSA_ILi128EEESG_SG_EEENS5_IJNSS_IS1I_SC_EENSS_INSA_ILi32EEESC_EEEEESI_SJ_SI_SJ_NS1D_6fusion15FusionCallbacksIS1H_NS1O_17LinearCombinationISI_fSI_fLNS_15FloatRoundStyleE2EEES1J_S1N_JEEENS4_5SM1004TMEM4LOAD26SM100_TMEM_LOAD_32dp32b32xENS4_13SM90_TMA_LOADENS11_INS12_ILi2ELi4ELi3EEES15_NSS_INS5_IJS16_S1L_EEENS5_IJS1L_SC_EEEEEEENS4_39AutoVectorizingCopyWithAssumedAlignmentILi128EEENS4_14SM90_TMA_STOREES23_S25_S25_EEEvvEEEEvNT_6ParamsE)
        .other          _ZN7cutlass13device_kernelINS_4gemm6kernel13GemmUniversalIN4cute5tupleIJiiiiEEENS1_10collective13CollectiveMmaINS1_35MainloopSm100TmaUmmaWarpSpecializedILi10ELi2ELi4ENS5_IJNS4_1CILi2EEENSA_ILi1EEESC_EEEEENS5_IJNSA_ILi256EEENSA_ILi64EEESG_EEENS_6half_tENS5_IJlSC_lEEESI_SJ_NS4_8TiledMMAINS4_8MMA_AtomIJNS4_26SM100_MMA_F16BF16_2x1SM_SSISI_SI_fLi256ELi64ELNS4_4UMMA5MajorE0ELSO_0ELNSN_7ScaleInE0ELSP_0EEEEEENS4_6LayoutINS5_IJSC_SC_SC_EEENS5_IJNSA_ILi0EEESU_SU_EEEEENS5_IJNS4_10UnderscoreESX_SX_EEEEENS4_18SM100_TMA_2SM_LOADENS4_14ComposedLayoutINS4_7SwizzleILi3ELi4ELi3EEENS4_18smem_ptr_flag_bitsILi16EEENSS_INS5_IJNSA_ILi8EEESG_EEENS5_IJSG_SC_EEEEEEEvNS4_8identityES10_S1A_vS1B_EENS_8epilogue10collective18CollectiveEpilogueINS1D_23Sm100TmaWarpSpecializedILi3ELi2ELi32ELb1ELb0EEEJNS5_IJNSA_ILi128EEESG_SG_EEENS5_IJNSS_IS1I_SC_EENSS_INSA_ILi32EEESC_EEEEESI_SJ_SI_SJ_NS1D_6fusion15FusionCallbacksIS1H_NS1O_17LinearCombinationISI_fSI_fLNS_15FloatRoundStyleE2EEES1J_S1N_JEEENS4_5SM1004TMEM4LOAD26SM100_TMEM_LOAD_32dp32b32xENS4_13SM90_TMA_LOADENS11_INS12_ILi2ELi4ELi3EEES15_NSS_INS5_IJS16_S1L_EEENS5_IJS1L_SC_EEEEEEENS4_39AutoVectorizingCopyWithAssumedAlignmentILi128EEENS4_14SM90_TMA_STOREES23_S25_S25_EEEvvEEEEvNT_6ParamsE,@"STO_CUDA_ENTRY STV_DEFAULT"
_ZN7cutlass13device_kernelINS_4gemm6kernel13GemmUniversalIN4cute5tupleIJiiiiEEENS1_10collective13CollectiveMmaINS1_35MainloopSm100TmaUmmaWarpSpecializedILi10ELi2ELi4ENS5_IJNS4_1CILi2EEENSA_ILi1EEESC_EEEEENS5_IJNSA_ILi256EEENSA_ILi64EEESG_EEENS_6half_tENS5_IJlSC_lEEESI_SJ_NS4_8TiledMMAINS4_8MMA_AtomIJNS4_26SM100_MMA_F16BF16_2x1SM_SSISI_SI_fLi256ELi64ELNS4_4UMMA5MajorE0ELSO_0ELNSN_7ScaleInE0ELSP_0EEEEEENS4_6LayoutINS5_IJSC_SC_SC_EEENS5_IJNSA_ILi0EEESU_SU_EEEEENS5_IJNS4_10UnderscoreESX_SX_EEEEENS4_18SM100_TMA_2SM_LOADENS4_14ComposedLayoutINS4_7SwizzleILi3ELi4ELi3EEENS4_18smem_ptr_flag_bitsILi16EEENSS_INS5_IJNSA_ILi8EEESG_EEENS5_IJSG_SC_EEEEEEEvNS4_8identityES10_S1A_vS1B_EENS_8epilogue10collective18CollectiveEpilogueINS1D_23Sm100TmaWarpSpecializedILi3ELi2ELi32ELb1ELb0EEEJNS5_IJNSA_ILi128EEESG_SG_EEENS5_IJNSS_IS1I_SC_EENSS_INSA_ILi32EEESC_EEEEESI_SJ_SI_SJ_NS1D_6fusion15FusionCallbacksIS1H_NS1O_17LinearCombinationISI_fSI_fLNS_15FloatRoundStyleE2EEES1J_S1N_JEEENS4_5SM1004TMEM4LOAD26SM100_TMEM_LOAD_32dp32b32xENS4_13SM90_TMA_LOADENS11_INS12_ILi2ELi4ELi3EEES15_NSS_INS5_IJS16_S1L_EEENS5_IJS1L_SC_EEEEEEENS4_39AutoVectorizingCopyWithAssumedAlignmentILi128EEENS4_14SM90_TMA_STOREES23_S25_S25_EEEvvEEEEvNT_6ParamsE:
[----:B------:R-:W1:Y:S01]  /*0000*/  LDC R1, c[0x0][0x37c] ;  /* 0x0000df00ff017b82 */ /* 0x000e620000000800 */
[----:B------:R-:W2:Y:S01]  /*0010*/  S2R R97, SR_TID.X ;  /* 0x0000000000617919 */ /* 0x000ea20000002100 */
[----:B------:R-:W3:Y:S06]  /*0020*/  LDCU.64 UR6, c[0x0][0x890] ;  /* 0x00011200ff0677ac */ /* 0x000eec0008000a00 */
[----:B------:R-:W4:Y:S01]  /*0030*/  S2UR UR37, SR_CgaCtaId ;  /* 0x00000000002579c3 */ /* 0x000f220000008800 */
[----:B------:R-:W-:Y:S02]  /*0040*/  PRMT R92, RZ, 0x7610, R92 ;  /* 0x00007610ff5c7816 */ /* 0x000fe4000000005c */
[----:B------:R-:W-:Y:S01]  /*0050*/  ELECT P1, URZ, PT ;  /* 0x0000000000ff782f */ /* 0x000fe20003820000 */
[----:B------:R-:W1:Y:S01]  /*0060*/  LDCU.64 UR46, c[0x0][0x358] ;  /* 0x00006b00ff2e77ac */ /* 0x000e620008000a00 */
[----:B---3--:R-:W-:-:S04]  /*0070*/  UISETP.NE.U32.AND UP0, UPT, UR6, URZ, UPT ;  /* 0x000000ff0600728c */ /* 0x008fc8000bf05070 */
[----:B------:R-:W-:Y:S02]  /*0080*/  UISETP.NE.AND.EX UP0, UPT, UR7, URZ, UPT, UP0 ;  /* 0x000000ff0700728c */ /* 0x000fe4000bf05300 */
[----:B----4-:R-:W-:Y:S02]  /*0090*/  ULOP3.LUT UR5, UR37, 0x1, URZ, 0xc0, !UPT ;  /* 0x0000000125057892 */ /* 0x010fe4000f8ec0ff */
[----:B------:R-:W-:Y:S01]  /*00a0*/  ULOP3.LUT UR4, UR37, 0x1, URZ, 0x3c, !UPT ;  /* 0x0000000125047892 */ /* 0x000fe2000f8e3cff */
[----:B--2---:R-:W-:-:S05]  /*00b0*/  SHF.R.U32.HI R96, RZ, 0x5, R97 ;  /* 0x00000005ff607819 */ /* 0x004fca0000011661 */
[----:B------:R-:W2:Y:S02]  /*00c0*/  SHFL.IDX PT, R0, R96, RZ, 0x1f ;  /* 0x00001fff60007589 */ /* 0x000ea400000e0000 */
[----:B--2---:R-:W-:Y:S01]  /*00d0*/  R2UR UR10, R0 ;  /* 0x00000000000a72ca */ /* 0x004fe200000e0000 */
[----:B-1----:R-:W-:-:S14]  /*00e0*/  BRA.U UP0, `(.L_x_0) ;  /* 0x00000001002c7547 */ /* 0x002fdc000b800000 */
[----:B------:R-:W1:Y:S02]  /*00f0*/  LDCU.64 UR8, c[0x0][0x888] ;  /* 0x00011100ff0877ac */ /* 0x000e640008000a00 */
[----:B-1----:R-:W-:-:S04]  /*0100*/  UISETP.NE.U32.AND UP0, UPT, UR8, URZ, UPT ;  /* 0x000000ff0800728c */ /* 0x002fc8000bf05070 */
[----:B------:R-:W-:-:S09]  /*0110*/  UISETP.NE.AND.EX UP0, UPT, UR9, URZ, UPT, UP0 ;  /* 0x000000ff0900728c */ /* 0x000fd2000bf05300 */
[----:B------:R-:W-:Y:S05]  /*0120*/  BRA.U !UP0, `(.L_x_1) ;  /* 0x0000000108107547 */ /* 0x000fea000b800000 */
[----:B------:R-:W1:Y:S02]  /*0130*/  LDC.64 R2, c[0x0][0x888] ;  /* 0x00022200ff027b82 */ /* 0x000e640000000a00 */
[----:B-1----:R1:W5:Y:S01]  /*0140*/  LDG.E R49, desc[UR46][R2.64] ;  /* 0x0000002e02317981 */ /* 0x002362000c1e1900 */
[----:B------:R-:W-:Y:S01]  /*0150*/  HFMA2 R92, -RZ, RZ, 0, 5.9604644775390625e-08 ;  /* 0x00000001ff5c7431 */ /* 0x000fe200000001ff */
[----:B------:R-:W-:Y:S05]  /*0160*/  BRA `(.L_x_0) ;  /* 0x00000000000c7947 */ /* 0x000fea0003800000 */
.L_x_1:
[----:B------:R-:W1:Y:S01]  /*0170*/  LDCU UR8, c[0x0][0x880] ;  /* 0x00011000ff0877ac */ /* 0x000e620008000800 */
[----:B------:R-:W-:Y:S01]  /*0180*/  HFMA2 R92, -RZ, RZ, 0, 5.9604644775390625e-08 ;  /* 0x00000001ff5c7431 */ /* 0x000fe200000001ff */
[----:B-1----:R-:W-:-:S07]  /*0190*/  MOV R49, UR8 ;  /* 0x0000000800317c02 */ /* 0x002fce0008000f00 */
.L_x_0:
[----:B------:R-:W2:Y:S02]  /*01a0*/  LDCU.64 UR8, c[0x0][0x8b0] ;  /* 0x00011600ff0877ac */ /* 0x000ea40008000a00 */
[----:B--2---:R-:W-:-:S04]  /*01b0*/  UISETP.NE.U32.AND UP0, UPT, UR8, URZ, UPT ;  /* 0x000000ff0800728c */ /* 0x004fc8000bf05070 */
[----:B------:R-:W-:-:S09]  /*01c0*/  UISETP.NE.AND.EX UP0, UPT, UR9, URZ, UPT, UP0 ;  /* 0x000000ff0900728c */ /* 0x000fd2000bf05300 */
[----:B------:R-:W-:Y:S05]  /*01d0*/  BRA.U UP0, `(.L_x_2) ;  /* 0x0000000100247547 */ /* 0x000fea000b800000 */
[----:B------:R-:W2:Y:S02]  /*01e0*/  LDCU.64 UR8, c[0x0][0x8a8] ;  /* 0x00011500ff0877ac */ /* 0x000ea40008000a00 */
[----:B--2---:R-:W-:-:S04]  /*01f0*/  UISETP.NE.U32.AND UP0, UPT, UR8, URZ, UPT ;  /* 0x000000ff0800728c */ /* 0x004fc8000bf05070 */
[----:B------:R-:W-:-:S09]  /*0200*/  UISETP.NE.AND.EX UP0, UPT, UR9, URZ, UPT, UP0 ;  /* 0x000000ff0900728c */ /* 0x000fd2000bf05300 */
[----:B------:R-:W-:Y:S05]  /*0210*/  BRA.U !UP0, `(.L_x_3) ;  /* 0x00000001080c7547 */ /* 0x000fea000b800000 */
[----:B-1----:R-:W1:Y:S02]  /*0220*/  LDC.64 R2, c[0x0][0x8a8] ;  /* 0x00022a00ff027b82 */ /* 0x002e640000000a00 */
[----:B-1----:R2:W5:Y:S01]  /*0230*/  LDG.E R47, desc[UR46][R2.64] ;  /* 0x0000002e022f7981 */ /* 0x002562000c1e1900 */
[----:B------:R-:W-:Y:S05]  /*0240*/  BRA `(.L_x_2) ;  /* 0x0000000000087947 */ /* 0x000fea0003800000 */
.L_x_3:
[----:B------:R-:W2:Y:S02]  /*0250*/  LDCU UR8, c[0x0][0x8a0] ;  /* 0x00011400ff0877ac */ /* 0x000ea40008000800 */
[----:B--2---:R-:W-:Y:S02]  /*0260*/  MOV R47, UR8 ;  /* 0x00000008002f7c02 */ /* 0x004fe40008000f00 */
.L_x_2:
[----:B------:R-:W-:Y:S01]  /*0270*/  IMAD.U32 R0, RZ, RZ, UR10 ;  /* 0x0000000aff007e24 */ /* 0x000fe2000f8e00ff */
[----:B------:R-:W-:Y:S04]  /*0280*/  BSSY.RECONVERGENT B0, `(.L_x_4) ;  /* 0x000000c000007945 */ /* 0x000fe80003800200 */
[C---:B------:R-:W-:Y:S02]  /*0290*/  ISETP.NE.OR P2, PT, R0.reuse, 0x1, !P1 ;  /* 0x000000010000780c */ /* 0x040fe40004f45670 */
[----:B------:R-:W-:-:S11]  /*02a0*/  ISETP.NE.OR P0, PT, R0, 0x3, !P1 ;  /* 0x000000030000780c */ /* 0x000fd60004f05670 */
[----:B------:R-:W-:Y:S05]  /*02b0*/  @P2 BRA `(.L_x_5) ;  /* 0x0000000000202947 */ /* 0x000fea0003800000 */
[----:B------:R-:W3:Y:S02]  /*02c0*/  LDCU.64 UR8, c[0x0][0x348] ;  /* 0x00006900ff0877ac */ /* 0x000ee40008000a00 */
[----:B---3--:R-:W-:Y:S02]  /*02d0*/  UIADD3 UR12, UP1, UPT, UR8, 0x80, URZ ;  /* 0x00000080080c7890 */ /* 0x008fe4000ff3e0ff */
[----:B------:R-:W-:Y:S02]  /*02e0*/  UIADD3 UR8, UP0, UPT, UR8, 0x180, URZ ;  /* 0x0000018008087890 */ /* 0x000fe4000ff1e0ff */
[----:B------:R-:W-:Y:S02]  /*02f0*/  UIADD3.X UR13, UPT, UPT, URZ, UR9, URZ, UP1, !UPT ;  /* 0x00000009ff0d7290 */ /* 0x000fe40008ffe4ff */
[----:B------:R-:W-:-:S07]  /*0300*/  UIADD3.X UR9, UPT, UPT, URZ, UR9, URZ, UP0, !UPT ;  /* 0x00000009ff097290 */ /* 0x000fce00087fe4ff */
[----:B------:R3:W-:Y:S02]  /*0310*/  UTMACCTL.PF [UR12] ;  /* 0x000000000c0079b9 */ /* 0x0007e40008040000 */
[----:B------:R3:W-:Y:S02]  /*0320*/  UTMACCTL.PF [UR8] ;  /* 0x00000000080079b9 */ /* 0x0007e40008040000 */
[----:B---3--:R-:W-:Y:S01]  /*0330*/  NOP ;  /* 0x0000000000007918 */ /* 0x008fe20000000000 */
.L_x_5:
[----:B------:R-:W-:Y:S05]  /*0340*/  BSYNC.RECONVERGENT B0 ;  /* 0x0000000000007941 */ /* 0x000fea0003800200 */
.L_x_4:
[----:B------:R-:W-:Y:S04]  /*0350*/  BSSY.RECONVERGENT B0, `(.L_x_6) ;  /* 0x000000a000007945 */ /* 0x000fe80003800200 */
        /* <DEDUP_REMOVED lines=9> */
.L_x_7:
[----:B------:R-:W-:Y:S05]  /*03f0*/  BSYNC.RECONVERGENT B0 ;  /* 0x0000000000007941 */ /* 0x000fea0003800200 */
.L_x_6:
[----:B------:R-:W3:Y:S01]  /*0400*/  LDCU.64 UR8, c[0x0][0x888] ;  /* 0x00011100ff0877ac */ /* 0x000ee20008000a00 */
[----:B------:R-:W-:Y:S02]  /*0410*/  UISETP.EQ.U32.AND UP1, UPT, UR6, URZ, UPT ;  /* 0x000000ff0600728c */ /* 0x000fe4000bf22070 */
[----:B------:R-:W-:Y:S02]  /*0420*/  UPLOP3.LUT UP5, UPT, UPT, UPT, UPT, 0x80, 0x8 ;  /* 0x000000000008789c */ /* 0x000fe40003faf070 */
[----:B---3--:R-:W-:-:S04]  /*0430*/  UISETP.NE.U32.AND UP0, UPT, UR8, URZ, UPT ;  /* 0x000000ff0800728c */ /* 0x008fc8000bf05070 */
[----:B------:R-:W-:-:S04]  /*0440*/  UISETP.NE.AND.EX UP0, UPT, UR9, URZ, UPT, UP0 ;  /* 0x000000ff0900728c */ /* 0x000fc8000bf05300 */
[----:B------:R-:W-:-:S04]  /*0450*/  UISETP.EQ.OR.EX UP2, UPT, UR7, URZ, !UP0, UP1 ;  /* 0x000000ff0700728c */ /* 0x000fc8000c742710 */
[----:B------:R-:W-:-:S05]  /*0460*/  UP2UR UR53, UPR, URZ, 0x4 ;  /* 0x00000004ff357883 */ /* 0x000fca0008000000 */
[----:B------:R-:W-:Y:S07]  /*0470*/  BRA.U !UP2, `(.L_x_8) ;  /* 0x000000010a207547 */ /* 0x000fee000b800000 */
[----:B------:R-:W-:Y:S01]  /*0480*/  UISETP.NE.U32.AND UP2, UPT, UR6, URZ, UPT ;  /* 0x000000ff0600728c */ /* 0x000fe2000bf45070 */
[----:B-----5:R-:W-:Y:S01]  /*0490*/  FSETP.NEU.AND P0, PT, R49, RZ, PT ;  /* 0x000000ff3100720b */ /* 0x020fe20003f0d000 */
[----:B------:R-:W-:Y:S02]  /*04a0*/  USEL UR6, URZ, 0xffffffff, UP0 ;  /* 0xffffffffff067887 */ /* 0x000fe40008000000 */
[----:B------:R-:W-:-:S10]  /*04b0*/  UISETP.NE.AND.EX UP2, UPT, UR7, URZ, UPT, UP2 ;  /* 0x000000ff0700728c */ /* 0x000fd4000bf45320 */
[----:B------:R-:W-:Y:S01]  /*04c0*/  VOTEU.ANY UP1, P0 ;  /* 0x0000000000ff7886 */ /* 0x000fe20000020100 */
[----:B------:R-:W-:-:S04]  /*04d0*/  @!UP2 USEL UR6, URZ, 0xffffffff, UP1 ;  /* 0xffffffffff06a887 */ /* 0x000fc80008800000 */
[----:B------:R-:W-:-:S04]  /*04e0*/  ULOP3.LUT UR6, UR6, 0x1, URZ, 0xc0, !UPT ;  /* 0x0000000106067892 */ /* 0x000fc8000f8ec0ff */
[----:B------:R-:W-:-:S11]  /*04f0*/  UISETP.NE.U32.AND UP5, UPT, UR6, 0x1, UPT ;  /* 0x000000010600788c */ /* 0x000fd6000bfa5070 */
.L_x_8:
[----:B------:R-:W3:Y:S01]  /*0500*/  SHFL.IDX PT, R0, R96, RZ, 0x1f ;  /* 0x00001fff60007589 */ /* 0x000ee200000e0000 */
[----:B------:R-:W-:-:S04]  /*0510*/  UISETP.NE.AND UP1, UPT, UR10, 0x2, UPT ;  /* 0x000000020a00788c */ /* 0x000fc8000bf25270 */
[----:B------:R-:W-:Y:S02]  /*0520*/  UISETP.EQ.AND UP2, UPT, UR5, URZ, !UP1 ;  /* 0x000000ff0500728c */ /* 0x000fe4000cf42270 */
[----:B------:R-:W-:-:S04]  /*0530*/  USEL UR7, URZ, 0x1, UP1 ;  /* 0x00000001ff077887 */ /* 0x000fc80008800000 */
[----:B------:R-:W-:Y:S02]  /*0540*/  PLOP3.LUT P5, PT, P1, PT, UP2, 0x80, 0x8 ;  /* 0x000000000008781c */ /* 0x000fe40000faf028 */
[----:B---3--:R-:W-:-:S13]  /*0550*/  ISETP.NE.AND P0, PT, R0, RZ, PT ;  /* 0x000000ff0000720c */ /* 0x008fda0003f05270 */
[----:B------:R-:W-:Y:S05]  /*0560*/  @P0 BRA `(.L_x_9) ;  /* 0x0000000000800947 */ /* 0x000fea0003800000 */
[----:B------:R-:W-:Y:S01]  /*0570*/  ELECT P0, URZ, PT ;  /* 0x0000000000ff782f */ /* 0x000fe20003800000 */
[----:B------:R-:W-:-:S12]  /*0580*/  BSSY.RECONVERGENT B0, `(.L_x_9) ;  /* 0x000001e000007945 */ /* 0x000fd80003800200 */
[----:B------:R-:W-:Y:S05]  /*0590*/  @!P0 BRA `(.L_x_10) ;  /* 0x0000000000708947 */ /* 0x000fea0003800000 */
[----:B------:R-:W-:Y:S01]  /*05a0*/  UMOV UR8, 0x400 ;  /* 0x0000040000087882 */ /* 0x000fe20000000000 */
[----:B------:R-:W-:Y:S01]  /*05b0*/  UMOV UR6, 0x1 ;  /* 0x0000000100067882 */ /* 0x000fe20000000000 */
[----:B------:R-:W-:Y:S02]  /*05c0*/  ULEA UR8, UR37, UR8, 0x18 ;  /* 0x0000000825087291 */ /* 0x000fe4000f8ec0ff */
[----:B------:R-:W-:-:S04]  /*05d0*/  UIADD3 UR12, UPT, UPT, -UR6, 0x100000, URZ ;  /* 0x00100000060c7890 */ /* 0x000fc8000fffe1ff */
[----:B------:R-:W-:Y:S02]  /*05e0*/  USHF.L.U32 UR13, UR12, 0xb, URZ ;  /* 0x0000000b0c0d7899 */ /* 0x000fe400080006ff */
[----:B------:R-:W-:Y:S01]  /*05f0*/  USHF.L.U32 UR12, UR12, 0x1, URZ ;  /* 0x000000010c0c7899 */ /* 0x000fe200080006ff */
[----:B------:R-:W3:Y:S11]  /*0600*/  FENCE.VIEW.ASYNC.S ;  /* 0x00000000000073c6 */ /* 0x000ef60000000000 */
[----:B---3--:R3:W4:Y:S01]  /*0610*/  SYNCS.EXCH.64 URZ, [UR8], UR12 ;  /* 0x0000000c08ff75b2 */ /* 0x0087220008000100 */
[----:B------:R3:W1:Y:S01]  /*0620*/  SYNCS.EXCH.64 URZ, [UR8+0x50], UR12 ;  /* 0x0000500c08ff75b2 */ /* 0x0006620008000100 */
        /* <DEDUP_REMOVED lines=17> */
[----:B------:R3:W1:Y:S02]  /*0740*/  SYNCS.EXCH.64 URZ, [UR8+0x98], UR12 ;  /* 0x0000980c08ff75b2 */ /* 0x0006640008000100 */
[----:B---3--:R-:W-:Y:S01]  /*0750*/  NOP ;  /* 0x0000000000007918 */ /* 0x008fe20000000000 */
.L_x_10:
[----:B------:R-:W-:Y:S05]  /*0760*/  BSYNC.RECONVERGENT B0 ;  /* 0x0000000000007941 */ /* 0x000fea0003800200 */
.L_x_9:
[----:B------:R-:W3:Y:S01]  /*0770*/  SHFL.IDX PT, R0, R96, RZ, 0x1f ;  /* 0x00001fff60007589 */ /* 0x000ee200000e0000 */
[----:B------:R-:W-:Y:S01]  /*0780*/  NOP ;  /* 0x0000000000007918 */ /* 0x000fe20000000000 */
[----:B---3--:R-:W-:-:S13]  /*0790*/  ISETP.NE.AND P0, PT, R0, 0x1, PT ;  /* 0x000000010000780c */ /* 0x008fda0003f05270 */
[----:B------:R-:W-:Y:S05]  /*07a0*/  @P0 BRA `(.L_x_11) ;  /* 0x00000000004c0947 */ /* 0x000fea0003800000 */
[----:B------:R-:W-:Y:S01]  /*07b0*/  UMOV UR9, 0x400 ;  /* 0x0000040000097882 */ /* 0x000fe20000000000 */
[----:B------:R-:W-:Y:S01]  /*07c0*/  UMOV UR8, 0x20 ;  /* 0x0000002000087882 */ /* 0x000fe20000000000 */
[----:B------:R-:W-:Y:S01]  /*07d0*/  UMOV UR6, 0x80 ;  /* 0x0000008000067882 */ /* 0x000fe20000000000 */
[----:B------:R-:W-:Y:S02]  /*07e0*/  ULEA UR9, UR37, UR9, 0x18 ;  /* 0x0000000925097291 */ /* 0x000fe4000f8ec0ff */
[----:B------:R-:W-:-:S04]  /*07f0*/  UIADD3 UR12, UPT, UPT, -UR8, 0x100000, URZ ;  /* 0x00100000080c7890 */ /* 0x000fc8000fffe1ff */
[----:B------:R-:W-:Y:S02]  /*0800*/  USHF.L.U32 UR13, UR12, 0xb, URZ ;  /* 0x0000000b0c0d7899 */ /* 0x000fe400080006ff */
[----:B------:R-:W-:Y:S02]  /*0810*/  USHF.L.U32 UR12, UR12, 0x1, URZ ;  /* 0x000000010c0c7899 */ /* 0x000fe400080006ff */
[----:B------:R-:W-:-:S04]  /*0820*/  UIADD3 UR14, UPT, UPT, -UR6, 0x100000, URZ ;  /* 0x00100000060e7890 */ /* 0x000fc8000fffe1ff */
[----:B------:R-:W-:Y:S02]  /*0830*/  USHF.L.U32 UR15, UR14, 0xb, URZ ;  /* 0x0000000b0e0f7899 */ /* 0x000fe400080006ff */
[----:B------:R-:W-:Y:S01]  /*0840*/  USHF.L.U32 UR14, UR14, 0x1, URZ ;  /* 0x000000010e0e7899 */ /* 0x000fe200080006ff */
[----:B------:R-:W-:Y:S01]  /*0850*/  ELECT P0, URZ, PT ;  /* 0x0000000000ff782f */ /* 0x000fe20003800000 */
[----:B------:R-:W3:Y:S02]  /*0860*/  FENCE.VIEW.ASYNC.S ;  /* 0x00000000000073c6 */ /* 0x000ee40000000000 */
[----:B---3--:R3:W1:Y:S08]  /*0870*/  SYNCS.EXCH.64 URZ, [UR9+0xa0], UR12 ;  /* 0x0000a00c09ff75b2 */ /* 0x0086700008000100 */
[----:B------:R3:W1:Y:S01]  /*0880*/  SYNCS.EXCH.64 URZ, [UR9+0xb8], UR14 ;  /* 0x0000b80e09ff75b2 */ /* 0x0006620008000100 */
[----:B------:R3:W1:Y:S01]  /*0890*/  SYNCS.EXCH.64 URZ, [UR9+0xa8], UR12 ;  /* 0x0000a80c09ff75b2 */ /* 0x0006620008000100 */
[----:B------:R3:W1:Y:S01]  /*08a0*/  SYNCS.EXCH.64 URZ, [UR9+0xc0], UR14 ;  /* 0x0000c00e09ff75b2 */ /* 0x0006620008000100 */
[----:B------:R3:W1:Y:S01]  /*08b0*/  SYNCS.EXCH.64 URZ, [UR9+0xb0], UR12 ;  /* 0x0000b00c09ff75b2 */ /* 0x0006620008000100 */
[----:B------:R3:W1:Y:S01]  /*08c0*/  SYNCS.EXCH.64 URZ, [UR9+0xc8], UR14 ;  /* 0x0000c80e09ff75b2 */ /* 0x0006620008000100 */
[----:B------:R-:W-:Y:S01]  /*08d0*/  NOP ;  /* 0x0000000000007918 */ /* 0x000fe20000000000 */
.L_x_11:
[----:B------:R-:W2:Y:S01]  /*08e0*/  SHFL.IDX PT, R0, R96, RZ, 0x1f ;  /* 0x00001fff60007589 */ /* 0x000ea200000e0000 */
[----:B------:R-:W-:Y:S01]  /*08f0*/  NOP ;  /* 0x0000000000007918 */ /* 0x000fe20000000000 */
[----:B--2---:R-:W-:-:S13]  /*0900*/  ISETP.NE.AND P0, PT, R0, 0x3, PT ;  /* 0x000000030000780c */ /* 0x004fda0003f05270 */
[----:B------:R-:W-:Y:S05]  /*0910*/  @P0 BRA `(.L_x_12) ;  /* 0x00000000002c0947 */ /* 0x000fea0003800000 */
[----:B------:R-:W-:Y:S01]  /*0920*/  UMOV UR8, 0x400 ;  /* 0x0000040000087882 */ /* 0x000fe20000000000 */
[----:B------:R-:W-:Y:S01]  /*0930*/  UMOV UR6, 0x20 ;  /* 0x0000002000067882 */ /* 0x000fe20000000000 */
[----:B------:R-:W-:Y:S02]  /*0940*/  ULEA UR8, UR37, UR8, 0x18 ;  /* 0x0000000825087291 */ /* 0x000fe4000f8ec0ff */
[----:B---3--:R-:W-:-:S04]  /*0950*/  UIADD3 UR12, UPT, UPT, -UR6, 0x100000, URZ ;  /* 0x00100000060c7890 */ /* 0x008fc8000fffe1ff */
[----:B------:R-:W-:Y:S02]  /*0960*/  USHF.L.U32 UR13, UR12, 0xb, URZ ;  /* 0x0000000b0c0d7899 */ /* 0x000fe400080006ff */
[----:B------:R-:W-:Y:S01]  /*0970*/  USHF.L.U32 UR12, UR12, 0x1, URZ ;  /* 0x000000010c0c7899 */ /* 0x000fe200080006ff */
[----:B------:R-:W-:Y:S01]  /*0980*/  ELECT P0, URZ, PT ;  /* 0x0000000000ff782f */ /* 0x000fe20003800000 */
[----:B------:R-:W2:Y:S10]  /*0990*/  FENCE.VIEW.ASYNC.S ;  /* 0x00000000000073c6 */ /* 0x000eb40000000000 */
[----:B--2---:R2:W3:Y:S01]  /*09a0*/  SYNCS.EXCH.64 URZ, [UR8+0xd0], UR12 ;  /* 0x0000d00c08ff75b2 */ /* 0x0044e20008000100 */
[----:B------:R2:W1:Y:S01]  /*09b0*/  SYNCS.EXCH.64 URZ, [UR8+0xd8], UR12 ;  /* 0x0000d80c08ff75b2 */ /* 0x0004620008000100 */
[----:B------:R-:W-:Y:S01]  /*09c0*/  NOP ;  /* 0x0000000000007918 */ /* 0x000fe20000000000 */
.L_x_12:
[----:B------:R-:W4:Y:S01]  /*09d0*/  SHFL.IDX PT, R0, R96, RZ, 0x1f ;  /* 0x00001fff60007589 */ /* 0x000f2200000e0000 */
[----:B------:R-:W-:Y:S01]  /*09e0*/  NOP ;  /* 0x0000000000007918 */ /* 0x000fe20000000000 */
[----:B----4-:R-:W-:-:S13]  /*09f0*/  ISETP.NE.AND P0, PT, R0, 0x4, PT ;  /* 0x000000040000780c */ /* 0x010fda0003f05270 */
[----:B------:R-:W-:Y:S05]  /*0a00*/  @P0 BRA `(.L_x_13) ;  /* 0x0000000000480947 */ /* 0x000fea0003800000 */
[----:B---3--:R-:W-:Y:S01]  /*0a10*/  UMOV UR9, 0x1e0 ;  /* 0x000001e000097882 */ /* 0x008fe20000000000 */
[----:B--2---:R-:W-:Y:S01]  /*0a20*/  UMOV UR8, 0x400 ;  /* 0x0000040000087882 */ /* 0x004fe20000000000 */
[----:B------:R-:W-:Y:S01]  /*0a30*/  USEL UR9, UR9, 0x1a0, UP5 ;  /* 0x000001a009097887 */ /* 0x000fe2000a800000 */
        /* <DEDUP_REMOVED lines=9> */
[----:B------:R-:W2:Y:S02]  /*0ad0*/  FENCE.VIEW.ASYNC.S ;  /* 0x00000000000073c6 */ /* 0x000ea40000000000 */
[----:B--2---:R4:W2:Y:S08]  /*0ae0*/  SYNCS.EXCH.64 URZ, [UR8+0xe0], UR12 ;  /* 0x0000e00c08ff75b2 */ /* 0x0048b00008000100 */
[----:B------:R4:W3:Y:S01]  /*0af0*/  SYNCS.EXCH.64 URZ, [UR8+0xf0], UR14 ;  /* 0x0000f00e08ff75b2 */ /* 0x0008e20008000100 */
[----:B------:R4:W1:Y:S01]  /*0b00*/  SYNCS.EXCH.64 URZ, [UR8+0xe8], UR12 ;  /* 0x0000e80c08ff75b2 */ /* 0x0008620008000100 */
[----:B------:R4:W1:Y:S02]  /*0b10*/  SYNCS.EXCH.64 URZ, [UR8+0xf8], UR14 ;  /* 0x0000f80e08ff75b2 */ /* 0x0008640008000100 */
[----:B----4-:R-:W-:Y:S01]  /*0b20*/  NOP ;  /* 0x0000000000007918 */ /* 0x010fe20000000000 */
.L_x_13:
[----:B------:R-:W4:Y:S01]  /*0b30*/  SHFL.IDX PT, R0, R96, RZ, 0x1f ;  /* 0x00001fff60007589 */ /* 0x000f2200000e0000 */
[----:B------:R-:W-:Y:S01]  /*0b40*/  NOP ;  /* 0x0000000000007918 */ /* 0x000fe20000000000 */
[----:B----4-:R-:W-:-:S13]  /*0b50*/  ISETP.NE.AND P0, PT, R0, 0x5, PT ;  /* 0x000000050000780c */ /* 0x010fda0003f05270 */
[----:B------:R-:W-:Y:S05]  /*0b60*/  @P0 BRA `(.L_x_14) ;  /* 0x0000000000540947 */ /* 0x000fea0003800000 */
[----:B---3--:R-:W-:Y:S01]  /*0b70*/  UMOV UR9, 0x400 ;  /* 0x0000040000097882 */ /* 0x008fe20000000000 */
[----:B--2---:R-:W-:Y:S01]  /*0b80*/  UMOV UR8, 0x1 ;  /* 0x0000000100087882 */ /* 0x004fe20000000000 */
        /* <DEDUP_REMOVED lines=13> */
[----:B------:R4:W1:Y:S01]  /*0c60*/  SYNCS.EXCH.64 URZ, [UR9+0x128], UR14 ;  /* 0x0001280e09ff75b2 */ /* 0x0008620008000100 */
[----:B------:R4:W1:Y:S01]  /*0c70*/  SYNCS.EXCH.64 URZ, [UR9+0x110], UR12 ;  /* 0x0001100c09ff75b2 */ /* 0x0008620008000100 */
[----:B------:R4:W1:Y:S01]  /*0c80*/  SYNCS.EXCH.64 URZ, [UR9+0x130], UR14 ;  /* 0x0001300e09ff75b2 */ /* 0x0008620008000100 */
[----:B------:R4:W1:Y:S01]  /*0c90*/  SYNCS.EXCH.64 URZ, [UR9+0x118], UR12 ;  /* 0x0001180c09ff75b2 */ /* 0x0008620008000100 */
[----:B------:R4:W1:Y:S02]  /*0ca0*/  SYNCS.EXCH.64 URZ, [UR9+0x138], UR14 ;  /* 0x0001380e09ff75b2 */ /* 0x0008640008000100 */
[----:B----4-:R-:W-:Y:S01]  /*0cb0*/  NOP ;  /* 0x0000000000007918 */ /* 0x010fe20000000000 */
.L_x_14:
[----:B------:R-:W4:Y:S01]  /*0cc0*/  SHFL.IDX PT, R0, R96, RZ, 0x1f ;  /* 0x00001fff60007589 */ /* 0x000f2200000e0000 */
[----:B------:R-:W-:Y:S01]  /*0cd0*/  ISETP.NE.OR P1, PT, RZ, UR10, !P1 ;  /* 0x0000000aff007c0c */ /* 0x000fe2000cf25670 */
[----:B------:R-:W-:Y:S01]  /*0ce0*/  NOP ;  /* 0x0000000000007918 */ /* 0x000fe20000000000 */
[----:B----4-:R-:W-:-:S13]  /*0cf0*/  ISETP.NE.AND P0, PT, R0, 0x3, PT ;  /* 0x000000030000780c */ /* 0x010fda0003f05270 */
[----:B------:R-:W-:Y:S05]  /*0d00*/  @P0 BRA `(.L_x_15) ;  /* 0x0000000000340947 */ /* 0x000fea0003800000 */
[----:B--2---:R-:W-:Y:S01]  /*0d10*/  UMOV UR8, 0x400 ;  /* 0x0000040000087882 */ /* 0x004fe20000000000 */
[----:B------:R-:W-:Y:S01]  /*0d20*/  UMOV UR6, 0x20 ;  /* 0x0000002000067882 */ /* 0x000fe20000000000 */
[----:B------:R-:W-:Y:S02]  /*0d30*/  ULEA UR8, UR37, UR8, 0x18 ;  /* 0x0000000825087291 */ /* 0x000fe4000f8ec0ff */
[----:B---3--:R-:W-:-:S04]  /*0d40*/  UIADD3 UR12, UPT, UPT, -UR6, 0x100000, URZ ;  /* 0x00100000060c7890 */ /* 0x008fc8000fffe1ff */
[----:B------:R-:W-:Y:S02]  /*0d50*/  USHF.L.U32 UR13, UR12, 0xb, URZ ;  /* 0x0000000b0c0d7899 */ /* 0x000fe400080006ff */
[----:B------:R-:W-:Y:S01]  /*0d60*/  USHF.L.U32 UR12, UR12, 0x1, URZ ;  /* 0x000000010c0c7899 */ /* 0x000fe200080006ff */
[----:B------:R-:W-:Y:S01]  /*0d70*/  ELECT P0, URZ, PT ;  /* 0x0000000000ff782f */ /* 0x000fe20003800000 */
[----:B------:R-:W2:Y:S10]  /*0d80*/  FENCE.VIEW.ASYNC.S ;  /* 0x00000000000073c6 */ /* 0x000eb40000000000 */
[----:B--2---:R4:W2:Y:S01]  /*0d90*/  SYNCS.EXCH.64 URZ, [UR8+0x140], UR12 ;  /* 0x0001400c08ff75b2 */ /* 0x0048a20008000100 */
[----:B------:R4:W3:Y:S01]  /*0da0*/  SYNCS.EXCH.64 URZ, [UR8+0x150], UR12 ;  /* 0x0001500c08ff75b2 */ /* 0x0008e20008000100 */
[----:B------:R4:W1:Y:S01]  /*0db0*/  SYNCS.EXCH.64 URZ, [UR8+0x148], UR12 ;  /* 0x0001480c08ff75b2 */ /* 0x0008620008000100 */
[----:B------:R4:W1:Y:S02]  /*0dc0*/  SYNCS.EXCH.64 URZ, [UR8+0x158], UR12 ;  /* 0x0001580c08ff75b2 */ /* 0x0008640008000100 */
[----:B----4-:R-:W-:Y:S01]  /*0dd0*/  NOP ;  /* 0x0000000000007918 */ /* 0x010fe20000000000 */
.L_x_15:
[----:B------:R-:W-:Y:S01]  /*0de0*/  VOTEU.ALL UP1, P1 ;  /* 0x0000000000ff7886 */ /* 0x000fe20000820000 */
[----:B--2---:R-:W2:Y:S01]  /*0df0*/  LDCU UR8, c[0x0][0x36c] ;  /* 0x00006d80ff0877ac */ /* 0x004ea20008000800 */
[----:B------:R-:W-:Y:S01]  /*0e00*/  NOP ;  /* 0x0000000000007918 */ /* 0x000fe20000000000 */
[----:B------:R-:W-:Y:S01]  /*0e10*/  LOP3.LUT R10, R97, 0x1f, RZ, 0xc0, !PT ;  /* 0x0000001f610a7812 */ /* 0x000fe200078ec0ff */
[----:B---3--:R-:W-:Y:S01]  /*0e20*/  UMOV UR12, 0x20 ;  /* 0x00000020000c7882 */ /* 0x008fe20000000000 */
[----:B------:R-:W-:Y:S01]  /*0e30*/  @!UP1 UMOV UR6, 0x400 ;  /* 0x0000040000069882 */ /* 0x000fe20000000000 */
[----:B------:R-:W-:-:S04]  /*0e40*/  @!UP1 UIADD3 UR12, UPT, UPT, -UR12, 0x100000, URZ ;  /* 0x001000000c0c9890 */ /* 0x000fc8000fffe1ff */
[----:B------:R-:W-:Y:S02]  /*0e50*/  @!UP1 USHF.L.U32 UR13, UR12, 0xb, URZ ;  /* 0x0000000b0c0d9899 */ /* 0x000fe400080006ff */
[----:B------:R-:W-:Y:S02]  /*0e60*/  @!UP1 USHF.L.U32 UR12, UR12, 0x1, URZ ;  /* 0x000000010c0c9899 */ /* 0x000fe400080006ff */
[----:B------:R-:W-:Y:S01]  /*0e70*/  @!UP1 ULEA UR6, UR37, UR6, 0x18 ;  /* 0x0000000625069291 */ /* 0x000fe2000f8ec0ff */
[----:B------:R-:W-:Y:S01]  /*0e80*/  VOTEU.ALL UP1, P1 ;  /* 0x0000000000ff7886 */ /* 0x000fe20000820000 */
[----:B------:R-:W-:Y:S01]  /*0e90*/  UISETP.NE.AND UP4, UPT, UR10, URZ, UPT ;  /* 0x000000ff0a00728c */ /* 0x000fe2000bf85270 */
[----:B------:R-:W3:Y:S09]  /*0ea0*/  FENCE.VIEW.ASYNC.S ;  /* 0x00000000000073c6 */ /* 0x000ef20000000000 */
[----:B---3--:R3:W4:Y:S01]  /*0eb0*/  @!UP1 SYNCS.EXCH.64 URZ, [UR6+0x160], UR12 ;  /* 0x0001600c06ff95b2 */ /* 0x0087220008000100 */
[----:B--2---:R-:W-:-:S09]  /*0ec0*/  UISETP.EQ.U32.AND UP1, UPT, UR8, 0x1, UPT ;  /* 0x000000010800788c */ /* 0x004fd2000bf22070 */
[----:B------:R-:W-:Y:S05]  /*0ed0*/  BRA.U !UP1, `(.L_x_16) ;  /* 0x0000000109087547 */ /* 0x000fea000b800000 */
[----:B-1--4-:R-:W-:Y:S01]  /*0ee0*/  UCGABAR_ARV ;  /* 0x00000000000079c7 */ /* 0x012fe20008000000 */
[----:B------:R-:W-:Y:S05]  /*0ef0*/  BRA `(.L_x_17) ;  /* 0x0000000000047947 */ /* 0x000fea0003800000 */
.L_x_16:
[----:B-1--4-:R-:W-:Y:S01]  /*0f00*/  NOP ;  /* 0x0000000000007918 */ /* 0x012fe20000000000 */
.L_x_17:
[----:B------:R-:W1:Y:S01]  /*0f10*/  S2R R15, SR_CTAID.Y ;  /* 0x00000000000f7919 */ /* 0x000e620000002600 */
[----:B------:R-:W-:-:S05]  /*0f20*/  CS2R.32 R91, SR_CgaSize ;  /* 0x00000000005b7805 */ /* 0x000fca0000008a00 */
[----:B------:R-:W-:-:S05]  /*0f30*/  IMAD R91, R91, -0xa0, RZ ;  /* 0xffffff605b5b7824 */ /* 0x000fca00078e02ff */
[----:B---3--:R-:W-:-:S14]  /*0f40*/  R2UR UR6, R91 ;  /* 0x000000005b0672ca */ /* 0x008fdc00000e0000 */
[----:B------:R-:W2:Y:S01]  /*0f50*/  LDCU UR6, c[0x0][UR6+0x2b4] ;  /* 0x00005680060677ac */ /* 0x000ea20008000800 */
[----:B------:R-:W-:-:S05]  /*0f60*/  CS2R.32 R0, SR_CgaSize ;  /* 0x0000000000007805 */ /* 0x000fca0000008a00 */
[----:B------:R-:W-:-:S06]  /*0f70*/  IMAD R0, R0, -0xa0, RZ ;  /* 0xffffff6000007824 */ /* 0x000fcc00078e02ff */
[----:B------:R-:W3:Y:S01]  /*0f80*/  LDC R0, c[0x0][R0+0x2a4] ;  /* 0x0000a90000007b82 */ /* 0x000ee20000000800 */
[----:B------:R-:W-:Y:S01]  /*0f90*/  PRMT R8, RZ, 0x7610, R8 ;  /* 0x00007610ff087816 */ /* 0x000fe20000000008 */
[----:B------:R-:W4:Y:S01]  /*0fa0*/  S2R R9, SR_CTAID.X ;  /* 0x0000000000097919 */ /* 0x000f220000002500 */
[----:B------:R-:W-:-:S05]  /*0fb0*/  CS2R.32 R91, SR_CgaSize ;  /* 0x00000000005b7805 */ /* 0x000fca0000008a00 */
[----:B------:R-:W-:-:S05]  /*0fc0*/  IMAD R91, R91, -0xa0, RZ ;  /* 0xffffff605b5b7824 */ /* 0x000fca00078e02ff */
[----:B------:R-:W-:-:S14]  /*0fd0*/  R2UR UR8, R91 ;  /* 0x000000005b0872ca */ /* 0x000fdc00000e0000 */
[----:B------:R-:W3:Y:S01]  /*0fe0*/  LDCU UR8, c[0x0][UR8+0x2b0] ;  /* 0x00005600080877ac */ /* 0x000ee20008000800 */
[----:B------:R-:W-:Y:S01]  /*0ff0*/  UISETP.NE.AND UP2, UPT, UR10, 0x2, UPT ;  /* 0x000000020a00788c */ /* 0x000fe2000bf45270 */
[----:B------:R-:W2:Y:S01]  /*1000*/  LDC R11, c[0x0][0xb24] ;  /* 0x0002c900ff0b7b82 */ /* 0x000ea20000000800 */
[----:B------:R-:W-:-:S05]  /*1010*/  CS2R.32 R2, SR_CgaSize ;  /* 0x0000000000027805 */ /* 0x000fca0000008a00 */
[----:B------:R-:W-:-:S06]  /*1020*/  IMAD R2, R2, -0xa0, RZ ;  /* 0xffffff6002027824 */ /* 0x000fcc00078e02ff */
[----:B------:R-:W3:Y:S08]  /*1030*/  LDC R2, c[0x0][R2+0x2a0] ;  /* 0x0000a80002027b82 */ /* 0x000ef00000000800 */
[----:B------:R-:W3:Y:S01]  /*1040*/  LDC R40, c[0x0][0xb24] ;  /* 0x0002c900ff287b82 */ /* 0x000ee20000000800 */
[----:B-1----:R-:W-:-:S07]  /*1050*/  I2FP.F32.U32 R90, R15 ;  /* 0x0000000f005a7245 */ /* 0x002fce0000201000 */
[----:B------:R-:W1:Y:S01]  /*1060*/  S2UR UR36, SR_CTAID.Z ;  /* 0x00000000002479c3 */ /* 0x000e620000002700 */
[----:B--2---:R-:W-:Y:S01]  /*1070*/  ISETP.GE.AND P0, PT, R11, 0x1, PT ;  /* 0x000000010b00780c */ /* 0x004fe20003f06270 */
[----:B----4-:R-:W-:Y:S01]  /*1080*/  IMAD.MOV.U32 R14, RZ, RZ, R9 ;  /* 0x000000ffff0e7224 */ /* 0x010fe200078e0009 */
[----:B------:R-:W-:Y:S01]  /*1090*/  I2FP.F32.U32 R91, R9 ;  /* 0x00000009005b7245 */ /* 0x000fe20000201000 */
[----:B------:R-:W-:Y:S01]  /*10a0*/  FMUL R90, R90, UR6 ;  /* 0x000000065a5a7c20 */ /* 0x000fe20008400000 */
[----:B------:R-:W2:Y:S03]  /*10b0*/  LDCU UR6, c[0x0][0xb30] ;  /* 0x00016600ff0677ac */ /* 0x000ea60008000800 */
[----:B---3--:R-:W-:Y:S02]  /*10c0*/  FMUL R91, R91, UR8 ;  /* 0x000000085b5b7c20 */ /* 0x008fe40008400000 */
[----:B------:R-:W3:Y:S08]  /*10d0*/  F2I.U32.TRUNC.NTZ R90, R90 ;  /* 0x0000005a005a7305 */ /* 0x000ef0000020f000 */
[----:B------:R-:W4:Y:S01]  /*10e0*/  F2I.U32.TRUNC.NTZ R91, R91 ;  /* 0x0000005b005b7305 */ /* 0x000f22000020f000 */
[----:B--2---:R-:W-:Y:S01]  /*10f0*/  UISETP.NE.AND UP3, UPT, UR6, 0x1, UPT ;  /* 0x000000010600788c */ /* 0x004fe2000bf65270 */
[----:B---3--:R-:W-:-:S05]  /*1100*/  IADD3 R90, PT, PT, -R90, RZ, RZ ;  /* 0x000000ff5a5a7210 */ /* 0x008fca0007ffe1ff */
[----:B------:R-:W-:Y:S01]  /*1110*/  IMAD R90, R0, R90, R15 ;  /* 0x0000005a005a7224 */ /* 0x000fe200078e020f */
[----:B------:R-:W-:Y:S01]  /*1120*/  PRMT R0, RZ, 0x7610, R0 ;  /* 0x00007610ff007816 */ /* 0x000fe20000000000 */
[----:B----4-:R-:W-:-:S04]  /*1130*/  IMAD.MOV R91, RZ, RZ, -R91 ;  /* 0x000000ffff5b7224 */ /* 0x010fc800078e0a5b */
[----:B------:R-:W-:Y:S01]  /*1140*/  IMAD R91, R2, R91, R9 ;  /* 0x0000005b025b7224 */ /* 0x000fe200078e0209 */
[----:B-1----:R-:W-:Y:S06]  /*1150*/  BRA.U UP4, `(.L_x_18) ;  /* 0x0000000104247547 */ /* 0x002fec000b800000 */
[----:B------:R-:W-:Y:S01]  /*1160*/  ISETP.NE.AND P1, PT, R90, RZ, PT ;  /* 0x000000ff5a00720c */ /* 0x000fe20003f25270 */
[----:B------:R-:W-:Y:S01]  /*1170*/  IMAD.MOV.U32 R0, RZ, RZ, 0x3 ;  /* 0x00000003ff007424 */ /* 0x000fe200078e00ff */
[C---:B------:R-:W-:Y:S02]  /*1180*/  LOP3.LUT R2, R91.reuse, 0xfffffffe, RZ, 0xc0, !PT ;  /* 0xfffffffe5b027812 */ /* 0x040fe400078ec0ff */
[----:B------:R-:W-:Y:S02]  /*1190*/  ISETP.LT.U32.OR P1, PT, R91, 0x2, !P1 ;  /* 0x000000025b00780c */ /* 0x000fe40004f21470 */
[----:B------:R-:W-:Y:S02]  /*11a0*/  SHF.L.U32 R0, R0, R2, RZ ;  /* 0x0000000200007219 */ /* 0x000fe400000006ff */
[----:B------:R-:W-:Y:S02]  /*11b0*/  SEL R4, RZ, 0x1, !P1 ;  /* 0x00000001ff047807 */ /* 0x000fe40004800000 */
[----:B------:R-:W-:-:S05]  /*11c0*/  SEL R3, RZ, 0x2, !P1 ;  /* 0x00000002ff037807 */ /* 0x000fca0004800000 */
[----:B------:R-:W-:-:S05]  /*11d0*/  IMAD.IADD R3, R4, 0x1, R3 ;  /* 0x0000000104037824 */ /* 0x000fca00078e0203 */
[----:B------:R-:W-:Y:S02]  /*11e0*/  PRMT R8, R3, 0x7610, R8 ;  /* 0x0000761003087816 */ /* 0x000fe40000000008 */
.L_x_18:
[----:B------:R-:W-:Y:S05]  /*11f0*/  @!P0 BRA `(.L_x_19) ;  /* 0x0000000000b88947 */ /* 0x000fea0003800000 */
[----:B------:R-:W1:Y:S01]  /*1200*/  LDC.64 R4, c[0x0][0xb18] ;  /* 0x0002c600ff047b82 */ /* 0x000e620000000a00 */
[----:B------:R-:W-:-:S07]  /*1210*/  ISETP.NE.AND P0, PT, R11, 0x1, PT ;  /* 0x000000010b00780c */ /* 0x000fce0003f05270 */
[----:B------:R-:W2:Y:S08]  /*1220*/  LDC R14, c[0x0][0xb0c] ;  /* 0x0002c300ff0e7b82 */ /* 0x000eb00000000800 */
[----:B------:R-:W3:Y:S08]  /*1230*/  LDC R16, c[0x0][0x370] ;  /* 0x0000dc00ff107b82 */ /* 0x000ef00000000800 */
[----:B------:R-:W4:Y:S01]  /*1240*/  LDC R13, c[0x0][0x374] ;  /* 0x0000dd00ff0d7b82 */ /* 0x000f220000000800 */
[----:B-1----:R-:W-:-:S07]  /*1250*/  ISETP.NE.AND P1, PT, R4, 0x1, PT ;  /* 0x000000010400780c */ /* 0x002fce0003f25270 */
[----:B------:R-:W3:Y:S01]  /*1260*/  LDC.64 R6, c[0x0][0xb10] ;  /* 0x0002c400ff067b82 */ /* 0x000ee20000000a00 */
[----:B--2---:R-:W-:-:S07]  /*1270*/  ISETP.NE.AND P2, PT, R14, 0x1, PT ;  /* 0x000000010e00780c */ /* 0x004fce0003f45270 */
[----:B------:R-:W1:Y:S08]  /*1280*/  LDC R12, c[0x0][0xb20] ;  /* 0x0002c800ff0c7b82 */ /* 0x000e700000000800 */
[----:B------:R-:W2:Y:S01]  /*1290*/  LDC.64 R2, c[0x0][0xb28] ;  /* 0x0002ca00ff027b82 */ /* 0x000ea20000000a00 */
[----:B----4-:R-:W-:-:S04]  /*12a0*/  IMAD.HI.U32 R17, R13, R5, RZ ;  /* 0x000000050d117227 */ /* 0x010fc800078e00ff */
[----:B------:R-:W-:-:S04]  /*12b0*/  IMAD.HI.U32 R5, R15, R5, RZ ;  /* 0x000000050f057227 */ /* 0x000fc800078e00ff */
[----:B---3--:R-:W-:-:S05]  /*12c0*/  IMAD.HI.U32 R18, R16, R6, RZ ;  /* 0x0000000610127227 */ /* 0x008fca00078e00ff */
[-C--:B------:R-:W-:Y:S01]  /*12d0*/  @P2 SHF.R.U32.HI R16, RZ, R7.reuse, R18 ;  /* 0x00000007ff102219 */ /* 0x080fe20000011612 */
[----:B------:R-:W-:Y:S01]  /*12e0*/  IMAD.HI.U32 R18, R9, R6, RZ ;  /* 0x0000000609127227 */ /* 0x000fe200078e00ff */
[-C--:B-1----:R-:W-:Y:S02]  /*12f0*/  @P1 SHF.R.U32.HI R13, RZ, R12.reuse, R17 ;  /* 0x0000000cff0d1219 */ /* 0x082fe40000011611 */
[----:B------:R-:W-:Y:S02]  /*1300*/  SHF.R.U32.HI R5, RZ, R12, R5 ;  /* 0x0000000cff057219 */ /* 0x000fe40000011605 */
[----:B------:R-:W-:Y:S02]  /*1310*/  SHF.R.U32.HI R18, RZ, R7, R18 ;  /* 0x00000007ff127219 */ /* 0x000fe40000011612 */
[----:B------:R-:W-:Y:S01]  /*1320*/  SEL R5, R15, R5, !P1 ;  /* 0x000000050f057207 */ /* 0x000fe20004800000 */
[----:B--2---:R-:W-:Y:S01]  /*1330*/  IMAD.HI.U32 R17, R13, R2, RZ ;  /* 0x000000020d117227 */ /* 0x004fe200078e00ff */
[----:B------:R-:W-:-:S03]  /*1340*/  SEL R18, R9, R18, !P2 ;  /* 0x0000001209127207 */ /* 0x000fc60005000000 */
[----:B------:R-:W-:Y:S01]  /*1350*/  IMAD.HI.U32 R6, R16, R2, RZ ;  /* 0x0000000210067227 */ /* 0x000fe200078e00ff */
[----:B------:R-:W-:-:S04]  /*1360*/  @P0 SHF.R.U32.HI R13, RZ, R3, R17 ;  /* 0x00000003ff0d0219 */ /* 0x000fc80000011611 */
[----:B------:R-:W-:Y:S01]  /*1370*/  @P0 SHF.R.U32.HI R16, RZ, R3, R6 ;  /* 0x00000003ff100219 */ /* 0x000fe20000011606 */
[----:B------:R-:W-:-:S04]  /*1380*/  IMAD R13, R13, R11, RZ ;  /* 0x0000000b0d0d7224 */ /* 0x000fc800078e02ff */
[----:B------:R-:W-:Y:S01]  /*1390*/  IMAD R6, R16, R11, RZ ;  /* 0x0000000b10067224 */ /* 0x000fe200078e02ff */
[----:B------:R-:W-:-:S04]  /*13a0*/  ISETP.GE.AND P1, PT, R5, R13, PT ;  /* 0x0000000d0500720c */ /* 0x000fc80003f26270 */
[----:B------:R-:W-:Y:S01]  /*13b0*/  ISETP.GE.OR P1, PT, R18, R6, P1 ;  /* 0x000000061200720c */ /* 0x000fe20000f26670 */
[----:B------:R-:W-:-:S05]  /*13c0*/  IMAD.HI.U32 R6, R5, R2, RZ ;  /* 0x0000000205067227 */ /* 0x000fca00078e00ff */
[----:B------:R-:W-:-:S04]  /*13d0*/  SHF.R.U32.HI R6, RZ, R3, R6 ;  /* 0x00000003ff067219 */ /* 0x000fc80000011606 */
[----:B------:R-:W-:-:S03]  /*13e0*/  SEL R6, R5, R6, !P0 ;  /* 0x0000000605067207 */ /* 0x000fc60004000000 */
[----:B------:R-:W-:Y:S01]  /*13f0*/  @!P1 IMAD.HI.U32 R7, R18, R2, RZ ;  /* 0x0000000212079227 */ /* 0x000fe200078e00ff */
[----:B------:R-:W-:-:S04]  /*1400*/  IADD3 R2, PT, PT, -R6, RZ, RZ ;  /* 0x000000ff06027210 */ /* 0x000fc80007ffe1ff */
[----:B------:R-:W-:Y:S01]  /*1410*/  @!P1 SHF.R.U32.HI R3, RZ, R3, R7 ;  /* 0x00000003ff039219 */ /* 0x000fe20000011607 */
[----:B------:R-:W-:Y:S01]  /*1420*/  IMAD R2, R11, R2, R5 ;  /* 0x000000020b027224 */ /* 0x000fe200078e0205 */
[----:B------:R-:W-:Y:S02]  /*1430*/  IADD3 R7, PT, PT, -R5, RZ, RZ ;  /* 0x000000ff05077210 */ /* 0x000fe40007ffe1ff */
[----:B------:R-:W-:-:S03]  /*1440*/  @!P1 SEL R3, R18, R3, !P0 ;  /* 0x0000000312039207 */ /* 0x000fc60004000000 */
[----:B------:R-:W-:Y:S02]  /*1450*/  IMAD R7, R4, R7, R15 ;  /* 0x0000000704077224 */ /* 0x000fe400078e020f */
[--C-:B------:R-:W-:Y:S02]  /*1460*/  @!P1 IMAD.IADD R6, R6, 0x1, -R3.reuse ;  /* 0x0000000106069824 */ /* 0x100fe400078e0a03 */
[----:B------:R-:W-:Y:S01]  /*1470*/  @!P1 IMAD R3, R2, R16, R3 ;  /* 0x0000001002039224 */ /* 0x000fe200078e0203 */
[----:B------:R-:W-:Y:S01]  /*1480*/  IADD3 R2, PT, PT, -R18, RZ, RZ ;  /* 0x000000ff12027210 */ /* 0x000fe20007ffe1ff */
[----:B------:R-:W-:Y:S02]  /*1490*/  @!P1 IMAD R5, R6, R11, R18 ;  /* 0x0000000b06059224 */ /* 0x000fe400078e0212 */
[----:B------:R-:W-:Y:S02]  /*14a0*/  @!P1 IMAD.MOV.U32 R18, RZ, RZ, R3 ;  /* 0x000000ffff129224 */ /* 0x000fe400078e0003 */
[----:B------:R-:W-:-:S02]  /*14b0*/  IMAD R2, R14, R2, R9 ;  /* 0x000000020e027224 */ /* 0x000fc400078e0209 */
[----:B------:R-:W-:Y:S02]  /*14c0*/  IMAD R15, R5, R4, R7 ;  /* 0x00000004050f7224 */ /* 0x000fe400078e0207 */
[----:B------:R-:W-:Y:S02]  /*14d0*/  IMAD R14, R18, R14, R2 ;  /* 0x0000000e120e7224 */ /* 0x000fe400078e0202 */
.L_x_19:
[----:B------:R-:W-:Y:S05]  /*14e0*/  BRA.U UP3, `(.L_x_20) ;  /* 0x0000000103407547 */ /* 0x000fea000b800000 */
[----:B------:R-:W1:Y:S08]  /*14f0*/  LDC.64 R4, c[0x0][0xb10] ;  /* 0x0002c400ff047b82 */ /* 0x000e700000000a00 */
[----:B------:R-:W2:Y:S08]  /*1500*/  LDC.64 R2, c[0x0][0xb18] ;  /* 0x0002c600ff027b82 */ /* 0x000eb00000000a00 */
[----:B------:R-:W3:Y:S08]  /*1510*/  LDC R6, c[0x0][0xb20] ;  /* 0x0002c800ff067b82 */ /* 0x000ef00000000800 */
[----:B------:R-:W4:Y:S01]  /*1520*/  LDC R7, c[0x0][0xb0c] ;  /* 0x0002c300ff077b82 */ /* 0x000f220000000800 */
[----:B-1----:R-:W-:-:S05]  /*1530*/  IMAD.HI.U32 R4, R14, R4, RZ ;  /* 0x000000040e047227 */ /* 0x002fca00078e00ff */
[----:B------:R-:W-:Y:S01]  /*1540*/  SHF.R.U32.HI R4, RZ, R5, R4 ;  /* 0x00000005ff047219 */ /* 0x000fe20000011604 */
[----:B--2---:R-:W-:Y:S01]  /*1550*/  IMAD.HI.U32 R3, R15, R3, RZ ;  /* 0x000000030f037227 */ /* 0x004fe200078e00ff */
[----:B------:R-:W-:-:S04]  /*1560*/  ISETP.NE.AND P0, PT, R2, 0x1, PT ;  /* 0x000000010200780c */ /* 0x000fc80003f05270 */
[----:B---3--:R-:W-:-:S04]  /*1570*/  SHF.R.U32.HI R3, RZ, R6, R3 ;  /* 0x00000006ff037219 */ /* 0x008fc80000011603 */
[----:B------:R-:W-:Y:S02]  /*1580*/  SEL R3, R15, R3, !P0 ;  /* 0x000000030f037207 */ /* 0x000fe40004000000 */
[----:B----4-:R-:W-:-:S04]  /*1590*/  ISETP.NE.AND P1, PT, R7, 0x1, PT ;  /* 0x000000010700780c */ /* 0x010fc80003f25270 */
[----:B------:R-:W-:-:S05]  /*15a0*/  SEL R5, R14, R4, !P1 ;  /* 0x000000040e057207 */ /* 0x000fca0004800000 */
[----:B------:R-:W-:Y:S02]  /*15b0*/  IMAD.IADD R4, R3, 0x1, -R5 ;  /* 0x0000000103047824 */ /* 0x000fe400078e0a05 */
[----:B------:R-:W-:Y:S02]  /*15c0*/  IMAD.IADD R3, R5, 0x1, -R3 ;  /* 0x0000000105037824 */ /* 0x000fe400078e0a03 */
[----:B------:R-:W-:Y:S02]  /*15d0*/  IMAD R14, R4, R7, R14 ;  /* 0x00000007040e7224 */ /* 0x000fe400078e020e */
[----:B------:R-:W-:Y:S02]  /*15e0*/  IMAD R15, R3, R2, R15 ;  /* 0x00000002030f7224 */ /* 0x000fe400078e020f */
.L_x_20:
[----:B------:R-:W-:Y:S05]  /*15f0*/  BRA.U !UP1, `(.L_x_21) ;  /* 0x00000001090c7547 */ /* 0x000fea000b800000 */
[----:B------:R-:W-:Y:S01]  /*1600*/  UCGABAR_WAIT ;  /* 0x0000000000007dc7 */ /* 0x000fe20008000000 */
[----:B------:R-:W-:Y:S01]  /*1610*/  CCTL.IVALL ;  /* 0x00000000ff00798f */ /* 0x000fe20002000000 */
[----:B------:R-:W-:Y:S05]  /*1620*/  BRA `(.L_x_22) ;  /* 0x0000000000047947 */ /* 0x000fea0003800000 */
.L_x_21:
[----:B------:R-:W-:Y:S06]  /*1630*/  BAR.SYNC.DEFER_BLOCKING 0x0 ;  /* 0x0000000000007b1d */ /* 0x000fec0000010000 */
.L_x_22:
[----:B------:R-:W-:Y:S05]  /*1640*/  BRA.U UP2, `(.L_x_23) ;  /* 0x00000015028c7547 */ /* 0x000fea000b800000 */
[----:B------:R-:W1:Y:S01]  /*1650*/  LDCU UR15, c[0x0][0x38c] ;  /* 0x00007180ff0f77ac */ /* 0x000e620008000800 */
[----:B------:R-:W2:Y:S01]  /*1660*/  LDC R8, c[0x0][0x370] ;  /* 0x0000dc00ff087b82 */ /* 0x000ea20000000800 */
[C---:B------:R-:W-:Y:S01]  /*1670*/  IMAD.SHL.U32 R19, R9.reuse, 0x20, RZ ;  /* 0x0000002009137824 */ /* 0x040fe200078e00ff */
[----:B------:R-:W-:Y:S01]  /*1680*/  PLOP3.LUT P1, PT, PT, PT, UP5, 0x80, 0x8 ;  /* 0x000000000008781c */ /* 0x000fe20003f2f058 */
[----:B------:R-:W-:Y:S01]  /*1690*/  UISETP.NE.AND UP1, UPT, UR10, URZ, UPT ;  /* 0x000000ff0a00728c */ /* 0x000fe2000bf25270 */
[----:B------:R-:W-:Y:S01]  /*16a0*/  ISETP.NE.AND P4, PT, R10, RZ, P5 ;  /* 0x000000ff0a00720c */ /* 0x000fe20002f85270 */
[----:B------:R-:W-:Y:S01]  /*16b0*/  IMAD.SHL.U32 R18, R9, 0x80, RZ ;  /* 0x0000008009127824 */ /* 0x000fe200078e00ff */
[----:B------:R-:W-:Y:S01]  /*16c0*/  PLOP3.LUT P1, PT, P1, PT, PT, 0x8, 0x80 ;  /* 0x000000000080781c */ /* 0x000fe20000f2e170 */
[----:B------:R-:W-:Y:S01]  /*16d0*/  IMAD.MOV.U32 R17, RZ, RZ, 0x1 ;  /* 0x00000001ff117424 */ /* 0x000fe200078e00ff */
[----:B------:R-:W3:Y:S01]  /*16e0*/  LDC R0, c[0x0][0x374] ;  /* 0x0000dd00ff007b82 */ /* 0x000ee20000000800 */
[----:B------:R-:W-:Y:S01]  /*16f0*/  IMAD.MOV.U32 R16, RZ, RZ, RZ ;  /* 0x000000ffff107224 */ /* 0x000fe200078e00ff */
[----:B------:R-:W-:Y:S01]  /*1700*/  CS2R R12, SRZ ;  /* 0x00000000000c7805 */ /* 0x000fe2000001ff00 */
[----:B------:R-:W-:Y:S01]  /*1710*/  IMAD.MOV.U32 R11, RZ, RZ, 0x1 ;  /* 0x00000001ff0b7424 */ /* 0x000fe200078e00ff */
[----:B------:R-:W-:Y:S01]  /*1720*/  LOP3.LUT R19, R19, 0x20, RZ, 0xc0, !PT ;  /* 0x0000002013137812 */ /* 0x000fe200078ec0ff */
[----:B------:R-:W4:Y:S01]  /*1730*/  LDCU.64 UR24, c[0x0][0x348] ;  /* 0x00006900ff1877ac */ /* 0x000f220008000a00 */
[----:B-1----:R-:W-:-:S02]  /*1740*/  UIADD3 UR4, UPT, UPT, UR15, 0x3f, URZ ;  /* 0x0000003f0f047890 */ /* 0x002fc4000fffe0ff */
[----:B------:R-:W-:Y:S02]  /*1750*/  USEL UR7, UR7, 0x2, UP1 ;  /* 0x0000000207077887 */ /* 0x000fe40008800000 */
[----:B------:R-:W-:Y:S01]  /*1760*/  USHF.R.S32.HI UR22, URZ, 0x1f, UR4 ;  /* 0x0000001fff167899 */ /* 0x000fe20008011404 */
[----:B------:R-:W-:-:S03]  /*1770*/  UMOV UR13, URZ ;  /* 0x000000ff000d7c82 */ /* 0x000fc60008000000 */
[----:B------:R-:W-:Y:S02]  /*1780*/  ULEA.HI UR22, UR22, UR4, URZ, 0x6 ;  /* 0x0000000416167291 */ /* 0x000fe4000f8f30ff */
[----:B------:R-:W-:Y:S02]  /*1790*/  UIADD3 UR4, UPT, UPT, UR15, -0x1, URZ ;  /* 0xffffffff0f047890 */ /* 0x000fe4000fffe0ff */
[----:B------:R-:W-:Y:S02]  /*17a0*/  USHF.R.S32.HI UR22, URZ, 0x6, UR22 ;  /* 0x00000006ff167899 */ /* 0x000fe40008011416 */
[----:B------:R-:W-:Y:S02]  /*17b0*/  UISETP.GE.U32.AND UP2, UPT, UR4, -0x7f, UPT ;  /* 0xffffff810400788c */ /* 0x000fe4000bf46070 */
[----:B------:R-:W-:Y:S02]  /*17c0*/  UISETP.LT.U32.AND UP0, UPT, UR22, 0xa, UPT ;  /* 0x0000000a1600788c */ /* 0x000fe4000bf01070 */
[----:B------:R-:W-:-:S02]  /*17d0*/  UIADD3 UR15, UPT, UPT, UR15, 0x7e, URZ ;  /* 0x0000007e0f0f7890 */ /* 0x000fc4000fffe0ff */
[----:B------:R-:W-:-:S04]  /*17e0*/  USEL UR21, UR22, 0xa, UP0 ;  /* 0x0000000a16157887 */ /* 0x000fc80008000000 */
[----:B------:R-:W-:Y:S02]  /*17f0*/  UIADD3 UR6, UPT, UPT, UR21, -0x1, URZ ;  /* 0xffffffff15067890 */ /* 0x000fe4000fffe0ff */
[----:B------:R-:W-:Y:S02]  /*1800*/  @UP2 UIADD3 UR6, UPT, UPT, UR21, URZ, URZ ;  /* 0x000000ff15062290 */ /* 0x000fe4000fffe0ff */
[----:B------:R-:W-:Y:S02]  /*1810*/  UIADD3 UR14, UPT, UPT, UR22, -UR21, URZ ;  /* 0x80000015160e7290 */ /* 0x000fe4000fffe0ff */
[----:B------:R-:W-:Y:S02]  /*1820*/  UIADD3 UR5, UPT, UPT, UR6, 0x1, URZ ;  /* 0x0000000106057890 */ /* 0x000fe4000fffe0ff */
[----:B--2-4-:R-:W-:-:S12]  /*1830*/  UIADD3 UR6, UPT, UPT, -UR6, URZ, URZ ;  /* 0x000000ff06067290 */ /* 0x014fd8000fffe1ff */
.L_x_43:
[----:B------:R-:W-:Y:S01]  /*1840*/  UISETP.NE.AND UP0, UPT, UR37, URZ, UPT ;  /* 0x000000ff2500728c */ /* 0x000fe2000bf05270 */
[----:B------:R-:W1:Y:S08]  /*1850*/  S2UR UR37, SR_CgaCtaId ;  /* 0x00000000002579c3 */ /* 0x000e700000008800 */
[----:B------:R-:W-:Y:S05]  /*1860*/  BRA.U UP0, `(.L_x_24) ;  /* 0x0000000100347547 */ /* 0x000fea000b800000 */
[----:B------:R-:W2:Y:S01]  /*1870*/  S2R R2, SR_CgaCtaId ;  /* 0x0000000000027919 */ /* 0x000ea20000008800 */
[----:B------:R-:W-:-:S04]  /*1880*/  MOV R3, 0x400 ;  /* 0x0000040000037802 */ /* 0x000fc80000000f00 */
[----:B--2---:R-:W-:Y:S02]  /*1890*/  LEA R2, R2, R3, 0x18 ;  /* 0x0000000302027211 */ /* 0x004fe400078ec0ff */
[----:B------:R-:W-:-:S03]  /*18a0*/  SHF.L.U32 R3, R11, 0x1f, RZ ;  /* 0x0000001f0b037819 */ /* 0x000fc600000006ff */
[----:B------:R-:W-:-:S04]  /*18b0*/  IMAD R2, R12, 0x8, R2 ;  /* 0x000000080c027824 */ /* 0x000fc800078e0202 */
[----:B------:R-:W2:Y:S02]  /*18c0*/  SYNCS.PHASECHK.TRANS64.TRYWAIT P0, [R2+URZ+0x150], R3 ;  /* 0x00015003020075a7 */ /* 0x000ea400080011ff */
[----:B--2---:R-:W-:Y:S05]  /*18d0*/  @!P0 BRA `(.L_x_25) ;  /* 0x0000006400e48947 */ /* 0x004fea0003800000 */
.L_x_140:
[----:B------:R-:W-:Y:S01]  /*18e0*/  VIADD R12, R12, 0x1 ;  /* 0x000000010c0c7836 */ /* 0x000fe20000000000 */
[----:B------:R2:W-:Y:S04]  /*18f0*/  SYNCS.ARRIVE.TRANS64.A1T0 RZ, [R2+URZ+0x140], RZ ;  /* 0x000140ff02ff79a7 */ /* 0x0005e800081000ff */
[----:B------:R-:W-:-:S04]  /*1900*/  ISETP.NE.AND P0, PT, R12, 0x2, PT ;  /* 0x000000020c00780c */ /* 0x000fc80003f05270 */
[----:B------:R-:W-:Y:S02]  /*1910*/  SEL R12, R12, RZ, P0 ;  /* 0x000000ff0c0c7207 */ /* 0x000fe40000000000 */
[----:B--2---:R-:W-:-:S04]  /*1920*/  SEL R2, RZ, 0x1, P0 ;  /* 0x00000001ff027807 */ /* 0x004fc80000000000 */
[----:B------:R-:W-:-:S07]  /*1930*/  LOP3.LUT R11, R11, R2, RZ, 0x3c, !PT ;  /* 0x000000020b0b7212 */ /* 0x000fce00078e3cff */
.L_x_24:
[----:B------:R-:W-:Y:S01]  /*1940*/  UMOV UR4, 0x400 ;  /* 0x0000040000047882 */ /* 0x000fe20000000000 */
[----:B------:R-:W-:Y:S01]  /*1950*/  SHF.L.U32 R2, R17, 0x1f, RZ ;  /* 0x0000001f11027819 */ /* 0x000fe200000006ff */
[----:B-1----:R-:W-:Y:S01]  /*1960*/  ULEA UR4, UR37, UR4, 0x18 ;  /* 0x0000000425047291 */ /* 0x002fe2000f8ec0ff */
[----:B------:R-:W-:Y:S01]  /*1970*/  R2UR UR35, R18 ;  /* 0x00000000122372ca */ /* 0x000fe200000e0000 */
[----:B------:R-:W-:Y:S01]  /*1980*/  UISETP.GE.U32.AND UP0, UPT, UR15, 0x7f, UPT ;  /* 0x0000007f0f00788c */ /* 0x000fe2000bf06070 */
[----:B------:R-:W-:Y:S01]  /*1990*/  R2UR UR11, R19 ;  /* 0x00000000130b72ca */ /* 0x000fe200000e0000 */
[----:B------:R-:W-:Y:S01]  /*19a0*/  ULEA UR8, UR13, UR4, 0x3 ;  /* 0x000000040d087291 */ /* 0x000fe2000f8e18ff */
[----:B------:R-:W-:-:S08]  /*19b0*/  UMOV UR23, URZ ;  /* 0x000000ff00177c82 */ /* 0x000fd00008000000 */
[----:B------:R1:W2:Y:S01]  /*19c0*/  SYNCS.PHASECHK.TRANS64.TRYWAIT P0, [UR8+0x50], R2 ;  /* 0x00005002ff0075a7 */ /* 0x0002a20008001108 */
[----:B------:R-:W-:-:S13]  /*19d0*/  R2UR UR8, R15 ;  /* 0x000000000f0872ca */ /* 0x000fda00000e0000 */
[----:B------:R-:W-:Y:S01]  /*19e0*/  ULEA UR11, UR8, UR11, 0x6 ;  /* 0x0000000b080b7291 */ /* 0x000fe2000f8e30ff */
[----:B-1----:R-:W-:-:S05]  /*19f0*/  LEA.HI R2, R14, R14, RZ, 0x1 ;  /* 0x0000000e0e027211 */ /* 0x002fca00078f08ff */
[----:B------:R-:W-:-:S05]  /*1a00*/  IMAD.SHL.U32 R2, R2, 0x80, RZ ;  /* 0x0000008002027824 */ /* 0x000fca00078e00ff */
[----:B------:R-:W-:-:S04]  /*1a10*/  LOP3.LUT R2, R2, 0xffffff00, RZ, 0xc0, !PT ;  /* 0xffffff0002027812 */ /* 0x000fc800078ec0ff */
[----:B------:R-:W-:-:S13]  /*1a20*/  R2UR UR9, R2 ;  /* 0x00000000020972ca */ /* 0x000fda00000e0000 */
[----:B------:R-:W-:Y:S01]  /*1a30*/  ULOP3.LUT UR35, UR9, 0x80, UR35, 0xf8, !UPT ;  /* 0x0000008009237892 */ /* 0x000fe2000f8ef823 */
[----:B------:R-:W-:Y:S11]  /*1a40*/  BRA.U !UP0, `(.L_x_26) ;  /* 0x0000000108c07547 */ /* 0x000ff6000b800000 */
[----:B------:R-:W-:Y:S01]  /*1a50*/  UMOV UR16, UR6 ;  /* 0x0000000600107c82 */ /* 0x000fe20008000000 */
[----:B------:R-:W-:Y:S01]  /*1a60*/  UMOV UR17, UR13 ;  /* 0x0000000d00117c82 */ /* 0x000fe20008000000 */
[----:B------:R-:W-:-:S05]  /*1a70*/  UMOV UR34, URZ ;  /* 0x000000ff00227c82 */ /* 0x000fca0008000000 */
.L_x_32:
[----:B------:R-:W-:Y:S01]  /*1a80*/  ULEA UR33, UR17, UR4, 0x3 ;  /* 0x0000000411217291 */ /* 0x000fe2000f8e18ff */
[----:B------:R-:W-:Y:S01]  /*1a90*/  @P5 MOV R3, 0xa000 ;  /* 0x0000a00000035802 */ /* 0x000fe20000000f00 */
[----:B-12-4-:R-:W-:Y:S10]  /*1aa0*/  @P0 BRA `(.L_x_27) ;  /* 0x00000000000c0947 */ /* 0x016ff40003800000 */
[----:B------:R-:W-:-:S04]  /*1ab0*/  SHF.L.U32 R4, R17, 0x1f, RZ ;  /* 0x0000001f11047819 */ /* 0x000fc800000006ff */
[----:B------:R-:W1:Y:S02]  /*1ac0*/  SYNCS.PHASECHK.TRANS64.TRYWAIT P0, [UR33+0x50], R4 ;  /* 0x00005004ff0075a7 */ /* 0x000e640008001121 */
[----:B-1----:R-:W-:Y:S05]  /*1ad0*/  @!P0 BRA `(.L_x_28) ;  /* 0x0000006400788947 */ /* 0x002fea0003800000 */
.L_x_27:
[----:B------:R2:W-:Y:S01]  /*1ae0*/  @P5 SYNCS.ARRIVE.TRANS64 RZ, [UR33], R3 ;  /* 0x00000003ffff59a7 */ /* 0x0005e20008000021 */
[----:B------:R-:W-:Y:S02]  /*1af0*/  ULOP3.LUT UR8, UR7, 0x2, URZ, 0xfc, !UPT ;  /* 0x0000000207087892 */ /* 0x000fe4000f8efcff */
[----:B------:R-:W-:Y:S02]  /*1b00*/  UIADD3 UR16, UPT, UPT, UR16, 0x1, URZ ;  /* 0x0000000110107890 */ /* 0x000fe4000fffe0ff */
[----:B------:R-:W-:Y:S02]  /*1b10*/  UISETP.NE.AND UP0, UPT, UR8, 0x2, UPT ;  /* 0x000000020800788c */ /* 0x000fe4000bf05270 */
[----:B------:R-:W-:-:S07]  /*1b20*/  UISETP.NE.AND UP2, UPT, UR16, 0x1, UPT ;  /* 0x000000011000788c */ /* 0x000fce000bf45270 */
[----:B------:R-:W-:Y:S05]  /*1b30*/  BRA.U UP0, `(.L_x_29) ;  /* 0x0000000100047547 */ /* 0x000fea000b800000 */
[----:B------:R-:W-:Y:S05]  /*1b40*/  BPT.TRAP 0x1 ;  /* 0x000000040000795c */ /* 0x000fea0000300000 */
.L_x_29:
[----:B------:R-:W-:Y:S04]  /*1b50*/  BSSY.RECONVERGENT B0, `(.L_x_30) ;  /* 0x0000003000007945 */ /* 0x000fe80003800200 */
[----:B------:R-:W-:Y:S05]  /*1b60*/  @!P4 BRA `(.L_x_31) ;  /* 0x000000000004c947 */ /* 0x000fea0003800000 */
[----:B------:R-:W-:Y:S05]  /*1b70*/  BPT.TRAP 0x1 ;  /* 0x000000040000795c */ /* 0x000fea0000300000 */
.L_x_31:
[----:B------:R-:W-:Y:S05]  /*1b80*/  BSYNC.RECONVERGENT B0 ;  /* 0x0000000000007941 */ /* 0x000fea0003800200 */
.L_x_30:
[----:B------:R-:W-:Y:S02]  /*1b90*/  UIADD3 UR13, UPT, UPT, UR17, 0x1, URZ ;  /* 0x00000001110d7890 */ /* 0x000fe4000fffe0ff */
[----:B------:R-:W-:Y:S02]  /*1ba0*/  ULEA UR32, UR17, UR4, 0xe ;  /* 0x0000000411207291 */ /* 0x000fe4000f8e70ff */
[----:B------:R-:W-:Y:S02]  /*1bb0*/  UISETP.NE.AND UP0, UPT, UR13, 0xa, UPT ;  /* 0x0000000a0d00788c */ /* 0x000fe4000bf05270 */
[----:B------:R-:W-:Y:S02]  /*1bc0*/  UIADD3 UR28, UP1, UPT, UR24, 0x80, URZ ;  /* 0x00000080181c7890 */ /* 0x000fe4000ff3e0ff */
[----:B------:R-:W-:Y:S02]  /*1bd0*/  USEL UR9, URZ, 0x1, UP0 ;  /* 0x00000001ff097887 */ /* 0x000fe40008000000 */
[----:B------:R-:W-:-:S02]  /*1be0*/  USEL UR13, UR13, URZ, UP0 ;  /* 0x000000ff0d0d7287 */ /* 0x000fc40008000000 */
[----:B------:R-:W-:Y:S02]  /*1bf0*/  UIADD3 UR26, UP0, UPT, UR24, 0x180, URZ ;  /* 0x00000180181a7890 */ /* 0x000fe4000ff1e0ff */
[----:B------:R-:W-:Y:S01]  /*1c00*/  ULEA UR8, UR13, UR4, 0x3 ;  /* 0x000000040d087291 */ /* 0x000fe2000f8e18ff */
[----:B------:R-:W-:Y:S01]  /*1c10*/  LOP3.LUT R17, R17, UR9, RZ, 0x3c, !PT ;  /* 0x0000000911117c12 */ /* 0x000fe2000f8e3cff */
[----:B------:R-:W-:Y:S02]  /*1c20*/  ULOP3.LUT UR33, UR33, 0xfefffff8, URZ, 0xc0, !UPT ;  /* 0xfefffff821217892 */ /* 0x000fe4000f8ec0ff */
[----:B------:R-:W-:Y:S01]  /*1c30*/  UIADD3.X UR29, UPT, UPT, URZ, UR25, URZ, UP1, !UPT ;  /* 0x00000019ff1d7290 */ /* 0x000fe20008ffe4ff */
[----:B-1----:R-:W-:Y:S01]  /*1c40*/  SHF.L.U32 R2, R17, 0x1f, RZ ;  /* 0x0000001f11027819 */ /* 0x002fe200000006ff */
[----:B------:R-:W-:Y:S02]  /*1c50*/  UIADD3 UR32, UPT, UPT, UR32, 0x6400, URZ ;  /* 0x0000640020207890 */ /* 0x000fe4000fffe0ff */
[----:B------:R-:W-:Y:S01]  /*1c60*/  UIADD3.X UR27, UPT, UPT, URZ, UR25, URZ, UP0, !UPT ;  /* 0x00000019ff1b7290 */ /* 0x000fe200087fe4ff */
[----:B------:R1:W4:Y:S01]  /*1c70*/  SYNCS.PHASECHK.TRANS64.TRYWAIT P0, [UR8+0x50], R2 ;  /* 0x00005002ff0075a7 */ /* 0x0003220008001108 */
[----:B------:R-:W-:Y:S01]  /*1c80*/  ULEA UR8, UR17, UR4, 0xc ;  /* 0x0000000411087291 */ /* 0x000fe2000f8e60ff */
[----:B------:R-:W-:Y:S01]  /*1c90*/  UMOV UR18, 0x0 ;  /* 0x0000000000127882 */ /* 0x000fe20000000000 */
[----:B------:R-:W-:-:S02]  /*1ca0*/  UMOV UR19, 0x10000000 ;  /* 0x1000000000137882 */ /* 0x000fc40000000000 */
[----:B------:R-:W-:Y:S01]  /*1cb0*/  UIADD3 UR8, UPT, UPT, UR8, 0x2e400, URZ ;  /* 0x0002e40008087890 */ /* 0x000fe2000fffe0ff */
[----:B------:R2:W-:Y:S01]  /*1cc0*/  UTMALDG.3D.2CTA [UR32], [UR28], desc[UR18] ;  /* 0x000012201c0075b4 */ /* 0x0005e20008211000 */
[----:B------:R-:W-:Y:S01]  /*1cd0*/  UMOV UR10, UR34 ;  /* 0x00000022000a7c82 */ /* 0x000fe20008000000 */
[----:B------:R-:W-:Y:S01]  /*1ce0*/  UMOV UR12, UR36 ;  /* 0x00000024000c7c82 */ /* 0x000fe20008000000 */
[----:B------:R-:W-:Y:S01]  /*1cf0*/  UMOV UR9, UR33 ;  /* 0x0000002100097c82 */ /* 0x000fe20008000000 */
[----:B------:R-:W-:Y:S01]  /*1d00*/  UMOV UR23, UR5 ;  /* 0x0000000500177c82 */ /* 0x000fe20008000000 */
[----:B------:R-:W-:-:S03]  /*1d10*/  UMOV UR17, UR13 ;  /* 0x0000000d00117c82 */ /* 0x000fc60008000000 */
[----:B------:R1:W-:Y:S01]  /*1d20*/  UTMALDG.3D.2CTA [UR8], [UR26], desc[UR18] ;  /* 0x000012081a0075b4 */ /* 0x0003e20008211000 */
[----:B--2---:R-:W-:Y:S01]  /*1d30*/  UIADD3 UR34, UPT, UPT, UR34, 0x40, URZ ;  /* 0x0000004022227890 */ /* 0x004fe2000fffe0ff */
[----:B------:R-:W-:Y:S11]  /*1d40*/  BRA.U UP2, `(.L_x_32) ;  /* 0xfffffffd024c7547 */ /* 0x000ff6000b83ffff */
.L_x_26:
[----:B-1----:R-:W-:Y:S01]  /*1d50*/  ULEA UR8, UR13, UR4, 0x3 ;  /* 0x000000040d087291 */ /* 0x002fe2000f8e18ff */
[----:B------:R-:W-:Y:S01]  /*1d60*/  SHF.L.U32 R2, R17, 0x1f, RZ ;  /* 0x0000001f11027819 */ /* 0x000fe200000006ff */
[----:B------:R-:W-:Y:S01]  /*1d70*/  @!P1 SYNCS.ARRIVE.TRANS64.A1T0 RZ, [UR4+0xd8], RZ ;  /* 0x0000d8ffffff99a7 */ /* 0x000fe20008100004 */
[----:B------:R-:W-:-:S06]  /*1d80*/  UISETP.GT.AND UP0, UPT, UR22, UR21, UPT ;  /* 0x000000151600728c */ /* 0x000fcc000bf04270 */
[----:B--2-4-:R1:W2:Y:S03]  /*1d90*/  SYNCS.PHASECHK.TRANS64.TRYWAIT P0, [UR8+0x50], R2 ;  /* 0x00005002ff0075a7 */ /* 0x0142a60008001108 */
[----:B------:R-:W-:Y:S05]  /*1da0*/  BRA.U !UP0, `(.L_x_33) ;  /* 0x0000000108c07547 */ /* 0x000fea000b800000 */
[----:B------:R-:W-:Y:S01]  /*1db0*/  UIADD3 UR26, UPT, UPT, UR14, UR23, URZ ;  /* 0x000000170e1a7290 */ /* 0x000fe2000fffe0ff */
[----:B------:R-:W-:-:S11]  /*1dc0*/  UMOV UR27, UR13 ;  /* 0x0000000d001b7c82 */ /* 0x000fd60008000000 */
.L_x_39:
[----:B------:R-:W-:Y:S01]  /*1dd0*/  ULEA UR17, UR27, UR4, 0x3 ;  /* 0x000000041b117291 */ /* 0x000fe2000f8e18ff */
[----:B--2---:R-:W-:Y:S01]  /*1de0*/  @P5 MOV R3, 0xa000 ;  /* 0x0000a00000035802 */ /* 0x004fe20000000f00 */
[----:B-12---:R-:W-:Y:S10]  /*1df0*/  @P0 BRA `(.L_x_34) ;  /* 0x00000000000c0947 */ /* 0x006ff40003800000 */
[----:B------:R-:W-:-:S04]  /*1e00*/  SHF.L.U32 R4, R17, 0x1f, RZ ;  /* 0x0000001f11047819 */ /* 0x000fc800000006ff */
[----:B------:R-:W2:Y:S02]  /*1e10*/  SYNCS.PHASECHK.TRANS64.TRYWAIT P0, [UR17+0x50], R4 ;  /* 0x00005004ff0075a7 */ /* 0x000ea40008001111 */
[----:B--2---:R-:W-:Y:S05]  /*1e20*/  @!P0 BRA `(.L_x_35) ;  /* 0x0000006000bc8947 */ /* 0x004fea0003800000 */
.L_x_34:
[----:B------:R2:W-:Y:S01]  /*1e30*/  @P5 SYNCS.ARRIVE.TRANS64 RZ, [UR17], R3 ;  /* 0x00000003ffff59a7 */ /* 0x0005e20008000011 */
[----:B------:R-:W-:-:S04]  /*1e40*/  ULOP3.LUT UR8, UR7, 0x2, URZ, 0xfc, !UPT ;  /* 0x0000000207087892 */ /* 0x000fc8000f8efcff */
[----:B------:R-:W-:-:S09]  /*1e50*/  UISETP.NE.AND UP0, UPT, UR8, 0x2, UPT ;  /* 0x000000020800788c */ /* 0x000fd2000bf05270 */
[----:B------:R-:W-:Y:S05]  /*1e60*/  BRA.U UP0, `(.L_x_36) ;  /* 0x0000000100047547 */ /* 0x000fea000b800000 */
[----:B------:R-:W-:Y:S05]  /*1e70*/  BPT.TRAP 0x1 ;  /* 0x000000040000795c */ /* 0x000fea0000300000 */
.L_x_36:
[----:B------:R-:W-:Y:S04]  /*1e80*/  BSSY.RECONVERGENT B0, `(.L_x_37) ;  /* 0x0000003000007945 */ /* 0x000fe80003800200 */
[----:B------:R-:W-:Y:S05]  /*1e90*/  @!P4 BRA `(.L_x_38) ;  /* 0x000000000004c947 */ /* 0x000fea0003800000 */
[----:B------:R-:W-:Y:S05]  /*1ea0*/  BPT.TRAP 0x1 ;  /* 0x000000040000795c */ /* 0x000fea0000300000 */
.L_x_38:
[----:B------:R-:W-:Y:S05]  /*1eb0*/  BSYNC.RECONVERGENT B0 ;  /* 0x0000000000007941 */ /* 0x000fea0003800200 */
.L_x_37:
        /* <DEDUP_REMOVED lines=9> */
[----:B------:R-:W-:Y:S02]  /*1f50*/  USHF.L.U32 UR18, UR23, 0x6, URZ ;  /* 0x0000000617127899 */ /* 0x000fe400080006ff */
[----:B------:R-:W-:Y:S01]  /*1f60*/  ULOP3.LUT UR17, UR17, 0xfefffff8, URZ, 0xc0, !UPT ;  /* 0xfefffff811117892 */ /* 0x000fe2000f8ec0ff */
[----:B-1----:R-:W-:Y:S01]  /*1f70*/  SHF.L.U32 R2, R17, 0x1f, RZ ;  /* 0x0000001f11027819 */ /* 0x002fe200000006ff */
[----:B------:R-:W-:Y:S02]  /*1f80*/  UIADD3 UR16, UPT, UPT, UR16, 0x6400, URZ ;  /* 0x0000640010107890 */ /* 0x000fe4000fffe0ff */
[----:B------:R-:W-:Y:S01]  /*1f90*/  UIADD3.X UR33, UPT, UPT, URZ, UR25, URZ, UP1, !UPT ;  /* 0x00000019ff217290 */ /* 0x000fe20008ffe4ff */
[----:B------:R4:W1:Y:S01]  /*1fa0*/  SYNCS.PHASECHK.TRANS64.TRYWAIT P0, [UR8+0x50], R2 ;  /* 0x00005002ff0075a7 */ /* 0x0008620008001108 */
[----:B------:R-:W-:-:S02]  /*1fb0*/  ULEA UR8, UR27, UR4, 0xc ;  /* 0x000000041b087291 */ /* 0x000fc4000f8e60ff */
[----:B------:R-:W-:Y:S02]  /*1fc0*/  UIADD3.X UR31, UPT, UPT, URZ, UR25, URZ, UP0, !UPT ;  /* 0x00000019ff1f7290 */ /* 0x000fe400087fe4ff */
[----:B------:R-:W-:Y:S01]  /*1fd0*/  UIADD3 UR8, UPT, UPT, UR8, 0x2e400, URZ ;  /* 0x0002e40008087890 */ /* 0x000fe2000fffe0ff */
[----:B------:R-:W-:Y:S01]  /*1fe0*/  UMOV UR28, 0x0 ;  /* 0x00000000001c7882 */ /* 0x000fe20000000000 */
[----:B------:R-:W-:Y:S01]  /*1ff0*/  UMOV UR29, 0x10000000 ;  /* 0x10000000001d7882 */ /* 0x000fe20000000000 */
[----:B------:R-:W-:Y:S01]  /*2000*/  UMOV UR19, UR35 ;  /* 0x0000002300137c82 */ /* 0x000fe20008000000 */
[----:B------:R-:W-:Y:S01]  /*2010*/  UMOV UR20, UR36 ;  /* 0x0000002400147c82 */ /* 0x000fe20008000000 */
[----:B------:R-:W-:Y:S01]  /*2020*/  UMOV UR12, UR36 ;  /* 0x00000024000c7c82 */ /* 0x000fe20008000000 */
[----:B------:R-:W-:Y:S01]  /*2030*/  UMOV UR9, UR17 ;  /* 0x0000001100097c82 */ /* 0x000fe20008000000 */
[----:B------:R-:W-:Y:S01]  /*2040*/  UMOV UR10, UR18 ;  /* 0x00000012000a7c82 */ /* 0x000fe20008000000 */
[----:B------:R4:W-:Y:S01]  /*2050*/  UTMALDG.3D.2CTA [UR16], [UR32], desc[UR28] ;  /* 0x00001c10200075b4 */ /* 0x0009e20008211000 */
[----:B------:R-:W-:Y:S01]  /*2060*/  UIADD3 UR23, UPT, UPT, UR23, 0x1, URZ ;  /* 0x0000000117177890 */ /* 0x000fe2000fffe0ff */
[----:B------:R-:W-:-:S03]  /*2070*/  UMOV UR27, UR13 ;  /* 0x0000000d001b7c82 */ /* 0x000fc60008000000 */
[----:B------:R-:W-:Y:S01]  /*2080*/  UISETP.NE.AND UP0, UPT, UR23, UR26, UPT ;  /* 0x0000001a1700728c */ /* 0x000fe2000bf05270 */
[----:B------:R4:W-:Y:S08]  /*2090*/  UTMALDG.3D.2CTA [UR8], [UR30], desc[UR28] ;  /* 0x00001c081e0075b4 */ /* 0x0009f00008211000 */
[----:B----4-:R-:W-:Y:S05]  /*20a0*/  BRA.U UP0, `(.L_x_39) ;  /* 0xfffffffd00487547 */ /* 0x010fea000b83ffff */
.L_x_33:
[C---:B-1----:R-:W-:Y:S01]  /*20b0*/  LEA R2, R16.reuse, UR4, 0x3 ;  /* 0x0000000410027c11 */ /* 0x042fe2000f8e18ff */
[----:B------:R-:W-:Y:S01]  /*20c0*/  NOP ;  /* 0x0000000000007918 */ /* 0x000fe20000000000 */
[----:B--2---:R-:W-:Y:S02]  /*20d0*/  SHF.L.U32 R3, R13, 0x1f, RZ ;  /* 0x0000001f0d037819 */ /* 0x004fe400000006ff */
[----:B------:R-:W-:Y:S02]  /*20e0*/  LEA R4, R16, UR4, 0x4 ;  /* 0x0000000410047c11 */ /* 0x000fe4000f8e20ff */
[----:B------:R-:W1:Y:S02]  /*20f0*/  SYNCS.PHASECHK.TRANS64.TRYWAIT P0, [R2+URZ+0xe0], R3 ;  /* 0x0000e003020075a7 */ /* 0x000e6400080011ff */
[----:B-1----:R-:W-:Y:S05]  /*2100*/  @!P0 BRA `(.L_x_40) ;  /* 0x00000060001c8947 */ /* 0x002fea0003800000 */
.L_x_143:
[----:B------:R-:W2:Y:S01]  /*2110*/  LDS.128 R4, [R4+0x170] ;  /* 0x0001700004047984 */ /* 0x000ea20000000c00 */
[----:B------:R-:W-:Y:S01]  /*2120*/  ISETP.GE.AND P0, PT, R40, 0x1, PT ;  /* 0x000000012800780c */ /* 0x000fe20003f06270 */
[----:B-1----:R-:W-:Y:S01]  /*2130*/  VIADD R2, R2, 0xf0 ;  /* 0x000000f002027836 */ /* 0x002fe20000000000 */
[----:B------:R-:W-:Y:S01]  /*2140*/  @!PT LDS RZ, [RZ] ;  /* 0x00000000fffff984 */ /* 0x000fe20000000800 */
[----:B------:R-:W-:Y:S01]  /*2150*/  @!PT LDS RZ, [RZ] ;  /* 0x00000000fffff984 */ /* 0x000fe20000000800 */
[----:B------:R-:W-:Y:S01]  /*2160*/  @!PT LDS RZ, [RZ] ;  /* 0x00000000fffff984 */ /* 0x000fe20000000800 */
[----:B------:R-:W-:Y:S01]  /*2170*/  @!PT LDS RZ, [RZ] ;  /* 0x00000000fffff984 */ /* 0x000fe20000000800 */
[----:B------:R1:W-:Y:S06]  /*2180*/  MEMBAR.ALL.CTA ;  /* 0x0000000000007992 */ /* 0x0003ec0000008000 */
[----:B-1----:R-:W1:Y:S01]  /*2190*/  FENCE.VIEW.ASYNC.S ;  /* 0x00000000000073c6 */ /* 0x002e620000000000 */
[----:B------:R-:W-:-:S04]  /*21a0*/  PRMT R2, RZ, 0x654, R2 ;  /* 0x00000654ff027816 */ /* 0x000fc80000000002 */
[----:B-1----:R1:W-:Y:S01]  /*21b0*/  SYNCS.ARRIVE.TRANS64.RED.A1T0 RZ, [R2+URZ], RZ ;  /* 0x000000ff02ff79a7 */ /* 0x0023e200081004ff */
[----:B--2---:R-:W-:-:S13]  /*21c0*/  LOP3.LUT P2, RZ, R6, 0x1, RZ, 0xc0, !PT ;  /* 0x0000000106ff7812 */ /* 0x004fda000784c0ff */
[----:B------:R-:W-:Y:S01]  /*21d0*/  @P2 SHF.R.U32.HI R3, RZ, 0x10, R5 ;  /* 0x00000010ff032819 */ /* 0x000fe20000011605 */
[----:B------:R-:W-:Y:S01]  /*21e0*/  VOTEU.ANY UP0, P2 ;  /* 0x0000000000ff7886 */ /* 0x000fe20001000100 */
[----:B------:R-:W-:Y:S02]  /*21f0*/  @P2 MOV R10, R4 ;  /* 0x00000004000a2202 */ /* 0x000fe40000000f00 */
[----:B------:R-:W-:Y:S02]  /*2200*/  @P2 R2UR.BROADCAST UR8, R3 ;  /* 0x00000000030822ca */ /* 0x000fe400008e0000 */
[----:B------:R-:W-:-:S11]  /*2210*/  @P2 LOP3.LUT R9, R5, 0xffff, RZ, 0xc0, !PT ;  /* 0x0000ffff05092812 */ /* 0x000fd600078ec0ff */
[----:B------:R-:W-:Y:S01]  /*2220*/  @UP0 UMOV UR36, UR8 ;  /* 0x0000000800240c82 */ /* 0x000fe20008000000 */
[----:B-1----:R-:W-:Y:S05]  /*2230*/  @!P0 BRA `(.L_x_41) ;  /* 0x0000000000b88947 */ /* 0x002fea0003800000 */
[----:B------:R-:W3:Y:S01]  /*2240*/  LDC.64 R4, c[0x0][0xb18] ;  /* 0x0002c600ff047b82 */ /* 0x000ee20000000a00 */
[----:B------:R-:W-:-:S07]  /*2250*/  ISETP.NE.AND P3, PT, R40, 0x1, PT ;  /* 0x000000012800780c */ /* 0x000fce0003f65270 */
[----:B------:R-:W1:Y:S08]  /*2260*/  LDC.64 R6, c[0x0][0xb10] ;  /* 0x0002c400ff067b82 */ /* 0x000e700000000a00 */
[----:B------:R-:W2:Y:S08]  /*2270*/  LDC R14, c[0x0][0xb20] ;  /* 0x0002c800ff0e7b82 */ /* 0x000eb00000000800 */
[----:B------:R-:W4:Y:S01]  /*2280*/  LDC R15, c[0x0][0xb0c] ;  /* 0x0002c300ff0f7b82 */ /* 0x000f220000000800 */
[----:B---3--:R-:W-:Y:S01]  /*2290*/  IMAD.HI.U32 R21, R0, R5, RZ ;  /* 0x0000000500157227 */ /* 0x008fe200078e00ff */
[----:B------:R-:W-:-:S03]  /*22a0*/  ISETP.NE.AND P0, PT, R4, 0x1, PT ;  /* 0x000000010400780c */ /* 0x000fc60003f05270 */
[----:B------:R-:W-:-:S03]  /*22b0*/  IMAD.HI.U32 R5, R9, R5, RZ ;  /* 0x0000000509057227 */ /* 0x000fc600078e00ff */
[----:B------:R-:W3:Y:S01]  /*22c0*/  LDC.64 R2, c[0x0][0xb28] ;  /* 0x0002ca00ff027b82 */ /* 0x000ee20000000a00 */
[----:B-1----:R-:W-:-:S04]  /*22d0*/  IMAD.HI.U32 R22, R8, R6, RZ ;  /* 0x0000000608167227 */ /* 0x002fc800078e00ff */
[----:B------:R-:W-:Y:S01]  /*22e0*/  IMAD.HI.U32 R23, R10, R6, RZ ;  /* 0x000000060a177227 */ /* 0x000fe200078e00ff */
[----:B------:R-:W-:Y:S02]  /*22f0*/  SHF.R.U32.HI R22, RZ, R7, R22 ;  /* 0x00000007ff167219 */ /* 0x000fe40000011616 */
[-C--:B--2---:R-:W-:Y:S02]  /*2300*/  SHF.R.U32.HI R21, RZ, R14.reuse, R21 ;  /* 0x0000000eff157219 */ /* 0x084fe40000011615 */
[----:B------:R-:W-:Y:S02]  /*2310*/  SHF.R.U32.HI R5, RZ, R14, R5 ;  /* 0x0000000eff057219 */ /* 0x000fe40000011605 */
[----:B------:R-:W-:Y:S02]  /*2320*/  SEL R21, R0, R21, !P0 ;  /* 0x0000001500157207 */ /* 0x000fe40004000000 */
[----:B------:R-:W-:Y:S02]  /*2330*/  SHF.R.U32.HI R23, RZ, R7, R23 ;  /* 0x00000007ff177219 */ /* 0x000fe40000011617 */
[----:B----4-:R-:W-:-:S02]  /*2340*/  ISETP.NE.AND P1, PT, R15, 0x1, PT ;  /* 0x000000010f00780c */ /* 0x010fc40003f25270 */
[----:B------:R-:W-:Y:S02]  /*2350*/  SEL R5, R9, R5, !P0 ;  /* 0x0000000509057207 */ /* 0x000fe40004000000 */
[----:B------:R-:W-:Y:S02]  /*2360*/  SEL R22, R8, R22, !P1 ;  /* 0x0000001608167207 */ /* 0x000fe40004800000 */
[----:B------:R-:W-:Y:S01]  /*2370*/  SEL R23, R10, R23, !P1 ;  /* 0x000000170a177207 */ /* 0x000fe20004800000 */
[----:B---3--:R-:W-:-:S04]  /*2380*/  IMAD.HI.U32 R20, R21, R2, RZ ;  /* 0x0000000215147227 */ /* 0x008fc800078e00ff */
        /* <DEDUP_REMOVED lines=10> */
[----:B------:R-:W-:-:S04]  /*2430*/  @!P0 IMAD.HI.U32 R7, R23, R2, RZ ;  /* 0x0000000217078227 */ /* 0x000fc800078e00ff */
[----:B------:R-:W-:Y:S01]  /*2440*/  IMAD.MOV R2, RZ, RZ, -R6 ;  /* 0x000000ffff027224 */ /* 0x000fe200078e0a06 */
[----:B------:R-:W-:Y:S02]  /*2450*/  @!P0 SHF.R.U32.HI R3, RZ, R3, R7 ;  /* 0x00000003ff038219 */ /* 0x000fe40000011607 */
[----:B------:R-:W-:Y:S01]  /*2460*/  IADD3 R7, PT, PT, -R5, RZ, RZ ;  /* 0x000000ff05077210 */ /* 0x000fe20007ffe1ff */
[----:B------:R-:W-:Y:S01]  /*2470*/  IMAD R2, R40, R2, R5 ;  /* 0x0000000228027224 */ /* 0x000fe200078e0205 */
        /* <DEDUP_REMOVED lines=10> */
.L_x_41:
[----:B------:R-:W1:Y:S02]  /*2520*/  LDCU UR8, c[0x0][0xb30] ;  /* 0x00016600ff0877ac */ /* 0x000e640008000800 */
[----:B-1----:R-:W-:-:S09]  /*2530*/  UISETP.NE.AND UP0, UPT, UR8, 0x1, UPT ;  /* 0x000000010800788c */ /* 0x002fd2000bf05270 */
[----:B------:R-:W-:Y:S05]  /*2540*/  BRA.U UP0, `(.L_x_42) ;  /* 0x0000000100407547 */ /* 0x000fea000b800000 */
[----:B------:R-:W1:Y:S08]  /*2550*/  LDC.64 R4, c[0x0][0xb10] ;  /* 0x0002c400ff047b82 */ /* 0x000e700000000a00 */
[----:B------:R-:W2:Y:S08]  /*2560*/  LDC.64 R2, c[0x0][0xb18] ;  /* 0x0002c600ff027b82 */ /* 0x000eb00000000a00 */
[----:B------:R-:W4:Y:S08]  /*2570*/  LDC R6, c[0x0][0xb20] ;  /* 0x0002c800ff067b82 */ /* 0x000f300000000800 */
[----:B------:R-:W3:Y:S01]  /*2580*/  LDC R7, c[0x0][0xb0c] ;  /* 0x0002c300ff077b82 */ /* 0x000ee20000000800 */
[----:B-1----:R-:W-:-:S05]  /*2590*/  IMAD.HI.U32 R4, R10, R4, RZ ;  /* 0x000000040a047227 */ /* 0x002fca00078e00ff */
[----:B------:R-:W-:Y:S01]  /*25a0*/  SHF.R.U32.HI R4, RZ, R5, R4 ;  /* 0x00000005ff047219 */ /* 0x000fe20000011604 */
[----:B--2---:R-:W-:Y:S01]  /*25b0*/  IMAD.HI.U32 R3, R9, R3, RZ ;  /* 0x0000000309037227 */ /* 0x004fe200078e00ff */
[----:B------:R-:W-:-:S04]  /*25c0*/  ISETP.NE.AND P0, PT, R2, 0x1, PT ;  /* 0x000000010200780c */ /* 0x000fc80003f05270 */
[----:B----4-:R-:W-:-:S04]  /*25d0*/  SHF.R.U32.HI R3, RZ, R6, R3 ;  /* 0x00000006ff037219 */ /* 0x010fc80000011603 */
[----:B------:R-:W-:Y:S02]  /*25e0*/  SEL R3, R9, R3, !P0 ;  /* 0x0000000309037207 */ /* 0x000fe40004000000 */
[----:B---3--:R-:W-:-:S04]  /*25f0*/  ISETP.NE.AND P1, PT, R7, 0x1, PT ;  /* 0x000000010700780c */ /* 0x008fc80003f25270 */
[----:B------:R-:W-:-:S05]  /*2600*/  SEL R4, R10, R4, !P1 ;  /* 0x000000040a047207 */ /* 0x000fca0004800000 */
[----:B------:R-:W-:Y:S02]  /*2610*/  IMAD.IADD R5, R3, 0x1, -R4 ;  /* 0x0000000103057824 */ /* 0x000fe400078e0a04 */
[----:B------:R-:W-:Y:S02]  /*2620*/  IMAD.IADD R3, R4, 0x1, -R3 ;  /* 0x0000000104037824 */ /* 0x000fe400078e0a03 */
[----:B------:R-:W-:Y:S02]  /*2630*/  IMAD R10, R5, R7, R10 ;  /* 0x00000007050a7224 */ /* 0x000fe400078e020a */
[----:B------:R-:W-:-:S07]  /*2640*/  IMAD R9, R3, R2, R9 ;  /* 0x0000000203097224 */ /* 0x000fce00078e0209 */
.L_x_42:
[----:B------:R-:W-:Y:S01]  /*2650*/  VIADD R16, R16, 0x1 ;  /* 0x0000000110107836 */ /* 0x000fe20000000000 */
[----:B------:R-:W-:Y:S01]  /*2660*/  PLOP3.LUT P1, PT, PT, PT, PT, 0x80, 0x8 ;  /* 0x000000000008781c */ /* 0x000fe20003f2f070 */
[----:B------:R-:W-:Y:S02]  /*2670*/  IMAD.IADD R14, R10, 0x1, R91 ;  /* 0x000000010a0e7824 */ /* 0x000fe400078e025b */
[----:B------:R-:W-:Y:S01]  /*2680*/  IMAD.IADD R15, R9, 0x1, R90 ;  /* 0x00000001090f7824 */ /* 0x000fe200078e025a */
[----:B------:R-:W-:-:S04]  /*2690*/  ISETP.NE.AND P0, PT, R16, 0x2, PT ;  /* 0x000000021000780c */ /* 0x000fc80003f05270 */
[----:B------:R-:W-:Y:S02]  /*26a0*/  SEL R2, RZ, 0x1, P0 ;  /* 0x00000001ff027807 */ /* 0x000fe40000000000 */
[----:B------:R-:W-:Y:S02]  /*26b0*/  SEL R16, R16, RZ, P0 ;  /* 0x000000ff10107207 */ /* 0x000fe40000000000 */
[----:B------:R-:W-:Y:S01]  /*26c0*/  LOP3.LUT R13, R13, R2, RZ, 0x3c, !PT ;  /* 0x000000020d0d7212 */ /* 0x000fe200078e3cff */
[----:B------:R-:W-:Y:S06]  /*26d0*/  @P2 BRA `(.L_x_43) ;  /* 0xfffffff000582947 */ /* 0x000fec000383ffff */
[----:B------:R-:W-:Y:S01]  /*26e0*/  UIADD3 UR4, UPT, UPT, UR4, 0x50, URZ ;  /* 0x0000005004047890 */ /* 0x000fe2000fffe0ff */
[----:B------:R-:W-:-:S03]  /*26f0*/  SHF.L.U32 R2, R17, 0x1f, RZ ;  /* 0x0000001f11027819 */ /* 0x000fc600000006ff */
[----:B------:R-:W-:-:S09]  /*2700*/  ULEA UR5, UR13, UR4, 0x3 ;  /* 0x000000040d057291 */ /* 0x000fd2000f8e18ff */
[----:B------:R-:W1:Y:S02]  /*2710*/  SYNCS.PHASECHK.TRANS64.TRYWAIT P0, [UR5], R2 ;  /* 0x00000002ff0075a7 */ /* 0x000e640008001105 */
[----:B-1----:R-:W-:Y:S05]  /*2720*/  @!P0 BRA `(.L_x_44) ;  /* 0x0000005800a88947 */ /* 0x002fea0003800000 */
.L_x_145:
[----:B------:R-:W-:-:S04]  /*2730*/  UIADD3 UR6, UPT, UPT, UR13, 0x1, URZ ;  /* 0x000000010d067890 */ /* 0x000fc8000fffe0ff */
[----:B------:R-:W-:-:S04]  /*2740*/  UISETP.NE.AND UP0, UPT, UR6, 0xa, UPT ;  /* 0x0000000a0600788c */ /* 0x000fc8000bf05270 */
[----:B------:R-:W-:Y:S02]  /*2750*/  USEL UR7, URZ, 0x1, UP0 ;  /* 0x00000001ff077887 */ /* 0x000fe40008000000 */
[----:B------:R-:W-:-:S04]  /*2760*/  USEL UR6, UR6, URZ, UP0 ;  /* 0x000000ff06067287 */ /* 0x000fc80008000000 */
[----:B------:R-:W-:Y:S01]  /*2770*/  ULEA UR5, UR6, UR4, 0x3 ;  /* 0x0000000406057291 */ /* 0x000fe2000f8e18ff */
[----:B-1----:R-:W-:-:S04]  /*2780*/  LOP3.LUT R2, R17, UR7, RZ, 0x3c, !PT ;  /* 0x0000000711027c12 */ /* 0x002fc8000f8e3cff */
[----:B------:R-:W-:-:S04]  /*2790*/  SHF.L.U32 R3, R2, 0x1f, RZ ;  /* 0x0000001f02037819 */ /* 0x000fc800000006ff */
[----:B------:R-:W1:Y:S02]  /*27a0*/  SYNCS.PHASECHK.TRANS64.TRYWAIT P0, [UR5], R3 ;  /* 0x00000003ff0075a7 */ /* 0x000e640008001105 */
[----:B-1----:R-:W-:Y:S05]  /*27b0*/  @!P0 BRA `(.L_x_45) ;  /* 0x00000058009c8947 */ /* 0x002fea0003800000 */
.L_x_147:
[----:B------:R-:W-:-:S04]  /*27c0*/  UIADD3 UR6, UPT, UPT, UR6, 0x1, URZ ;  /* 0x0000000106067890 */ /* 0x000fc8000fffe0ff */
[----:B------:R-:W-:-:S04]  /*27d0*/  UISETP.NE.AND UP0, UPT, UR6, 0xa, UPT ;  /* 0x0000000a0600788c */ /* 0x000fc8000bf05270 */
[----:B------:R-:W-:Y:S02]  /*27e0*/  USEL UR7, URZ, 0x1, UP0 ;  /* 0x00000001ff077887 */ /* 0x000fe40008000000 */
[----:B------:R-:W-:-:S04]  /*27f0*/  USEL UR6, UR6, URZ, UP0 ;  /* 0x000000ff06067287 */ /* 0x000fc80008000000 */
[----:B------:R-:W-:Y:S01]  /*2800*/  ULEA UR5, UR6, UR4, 0x3 ;  /* 0x0000000406057291 */ /* 0x000fe2000f8e18ff */
[----:B------:R-:W-:-:S04]  /*2810*/  LOP3.LUT R2, R2, UR7, RZ, 0x3c, !PT ;  /* 0x0000000702027c12 */ /* 0x000fc8000f8e3cff */
[----:B-1----:R-:W-:-:S04]  /*2820*/  SHF.L.U32 R3, R2, 0x1f, RZ ;  /* 0x0000001f02037819 */ /* 0x002fc800000006ff */
[----:B------:R-:W1:Y:S02]  /*2830*/  SYNCS.PHASECHK.TRANS64.TRYWAIT P0, [UR5], R3 ;  /* 0x00000003ff0075a7 */ /* 0x000e640008001105 */
[----:B-1----:R-:W-:Y:S05]  /*2840*/  @!P0 BRA `(.L_x_46) ;  /* 0x0000005800908947 */ /* 0x002fea0003800000 */
.L_x_149:
        /* <DEDUP_REMOVED lines=9> */
.L_x_151:
        /* <DEDUP_REMOVED lines=9> */
.L_x_153:
        /* <DEDUP_REMOVED lines=9> */
.L_x_155:
        /* <DEDUP_REMOVED lines=9> */
.L_x_157:
        /* <DEDUP_REMOVED lines=9> */
.L_x_159:
        /* <DEDUP_REMOVED lines=9> */
.L_x_161:
[----:B------:R-:W-:-:S04]  /*2bb0*/  UIADD3 UR6, UPT, UPT, UR6, 0x1, URZ ;  /* 0x0000000106067890 */ /* 0x000fc8000fffe0ff */
[----:B------:R-:W-:-:S04]  /*2bc0*/  UISETP.NE.AND UP0, UPT, UR6, 0xa, UPT ;  /* 0x0000000a0600788c */ /* 0x000fc8000bf05270 */
[----:B------:R-:W-:Y:S02]  /*2bd0*/  USEL UR5, URZ, 0x1, UP0 ;  /* 0x00000001ff057887 */ /* 0x000fe40008000000 */
[----:B------:R-:W-:-:S04]  /*2be0*/  USEL UR6, UR6, URZ, UP0 ;  /* 0x000000ff06067287 */ /* 0x000fc80008000000 */
[----:B------:R-:W-:Y:S01]  /*2bf0*/  ULEA UR6, UR6, UR4, 0x3 ;  /* 0x0000000406067291 */ /* 0x000fe2000f8e18ff */
[----:B------:R-:W-:-:S04]  /*2c00*/  LOP3.LUT R2, R2, UR5, RZ, 0x3c, !PT ;  /* 0x0000000502027c12 */ /* 0x000fc8000f8e3cff */
[----:B------:R-:W-:Y:S01]  /*2c10*/  SHF.L.U32 R2, R2, 0x1f, RZ ;  /* 0x0000001f02027819 */ /* 0x000fe200000006ff */
[----:B-1-3--:R-:W-:-:S07]  /*2c20*/  IMAD.U32 R0, RZ, RZ, UR6 ;  /* 0x00000006ff007e24 */ /* 0x00afce000f8e00ff */
.L_x_53:
[----:B-1----:R1:W2:Y:S02]  /*2c30*/  SYNCS.PHASECHK.TRANS64.TRYWAIT P0, [R0+URZ], R2 ;  /* 0x00000002000075a7 */ /* 0x0022a400080011ff */
[----:B--2---:R-:W-:Y:S05]  /*2c40*/  @!P0 NANOSLEEP.SYNCS 0x989680 ;  /* 0x009896800000895d */ /* 0x004fea0003900000 */
[----:B------:R-:W2:Y:S02]  /*2c50*/  @!P0 SYNCS.PHASECHK.TRANS64 P0, [R0+URZ], R2 ;  /* 0x00000002000085a7 */ /* 0x000ea400080010ff */
[----:B--2---:R-:W-:Y:S05]  /*2c60*/  @P0 EXIT ;  /* 0x000000000000094d */ /* 0x004fea0003800000 */
[----:B------:R-:W-:Y:S05]  /*2c70*/  BRA `(.L_x_53) ;  /* 0xfffffffc00ec7947 */ /* 0x000fea000383ffff */
.L_x_23:
[----:B------:R-:W-:-:S04]  /*2c80*/  UISETP.NE.AND UP1, UPT, UR37, URZ, UPT ;  /* 0x000000ff2500728c */ /* 0x000fc8000bf25270 */
[----:B------:R-:W-:-:S09]  /*2c90*/  UISETP.NE.OR UP1, UPT, UR10, 0x1, UP1 ;  /* 0x000000010a00788c */ /* 0x000fd20008f25670 */
[----:B------:R-:W-:Y:S05]  /*2ca0*/  BRA.U UP1, `(.L_x_54) ;  /* 0x00000005014c7547 */ /* 0x000fea000b800000 */
[----:B------:R-:W-:Y:S01]  /*2cb0*/  HFMA2 R11, -RZ, RZ, 0, 0 ;  /* 0x00000000ff0b7431 */ /* 0x000fe200000001ff */
[----:B------:R-:W-:Y:S01]  /*2cc0*/  ISETP.GE.U32.AND P2, PT, R10, 0x2, PT ;  /* 0x000000020a00780c */ /* 0x000fe20003f46070 */
[----:B------:R-:W-:Y:S01]  /*2cd0*/  IMAD.MOV.U32 R12, RZ, RZ, 0x1 ;  /* 0x00000001ff0c7424 */ /* 0x000fe200078e00ff */
[----:B------:R-:W-:Y:S01]  /*2ce0*/  CS2R R8, SRZ ;  /* 0x0000000000087805 */ /* 0x000fe2000001ff00 */
[----:B------:R-:W-:Y:S01]  /*2cf0*/  IMAD.MOV.U32 R3, RZ, RZ, RZ ;  /* 0x000000ffff037224 */ /* 0x000fe200078e00ff */
[----:B------:R-:W-:Y:S01]  /*2d00*/  UMOV UR4, 0x400 ;  /* 0x0000040000047882 */ /* 0x000fe20000000000 */
[----:B------:R-:W-:Y:S01]  /*2d10*/  UMOV UR6, URZ ;  /* 0x000000ff00067c82 */ /* 0x000fe20008000000 */
[----:B------:R-:W-:-:S12]  /*2d20*/  ULEA UR37, UR37, UR4, 0x18 ;  /* 0x0000000425257291 */ /* 0x000fd8000f8ec0ff */
.L_x_58:
[----:B------:R-:W-:Y:S02]  /*2d30*/  LEA R0, R3, UR37, 0x3 ;  /* 0x0000002503007c11 */ /* 0x000fe4000f8e18ff */
[----:B------:R-:W-:-:S03]  /*2d40*/  SHF.L.U32 R4, R8, 0x1f, RZ ;  /* 0x0000001f08047819 */ /* 0x000fc600000006ff */
[----:B------:R-:W-:Y:S01]  /*2d50*/  VIADD R5, R0, 0x150 ;  /* 0x0000015000057836 */ /* 0x000fe20000000000 */
[----:B------:R-:W1:Y:S02]  /*2d60*/  SYNCS.PHASECHK.TRANS64.TRYWAIT P0, [R0+URZ+0x140], R4 ;  /* 0x00014004000075a7 */ /* 0x000e6400080011ff */
[----:B-1----:R-:W-:Y:S05]  /*2d70*/  @!P0 BRA `(.L_x_55) ;  /* 0x0000005400ec8947 */ /* 0x002fea0003800000 */
.L_x_162:
[----:B------:R-:W-:Y:S01]  /*2d80*/  ULEA UR5, UR6, UR37, 0x3 ;  /* 0x0000002506057291 */ /* 0x000fe2000f8e18ff */
[----:B-1----:R-:W-:Y:S01]  /*2d90*/  PRMT R0, RZ, 0x654, R5 ;  /* 0x00000654ff007816 */ /* 0x002fe20000000005 */
[----:B------:R-:W-:Y:S01]  /*2da0*/  @!P2 IMAD.MOV.U32 R4, RZ, RZ, 0x10 ;  /* 0x00000010ff04a424 */ /* 0x000fe200078e00ff */
[----:B------:R-:W-:Y:S01]  /*2db0*/  SHF.L.U32 R5, R12, 0x1f, RZ ;  /* 0x0000001f0c057819 */ /* 0x000fe200000006ff */
[----:B------:R-:W-:Y:S01]  /*2dc0*/  UIADD3 UR4, UPT, UPT, UR5, 0xe0, URZ ;  /* 0x000000e005047890 */ /* 0x000fe2000fffe0ff */
[----:B------:R1:W-:Y:S05]  /*2dd0*/  SYNCS.ARRIVE.TRANS64.RED.A1T0 RZ, [R0+URZ], RZ ;  /* 0x000000ff00ff79a7 */ /* 0x0003ea00081004ff */
[----:B------:R-:W-:Y:S01]  /*2de0*/  IMAD.U32 R6, RZ, RZ, UR4 ;  /* 0x00000004ff067e24 */ /* 0x000fe2000f8e00ff */
[----:B------:R-:W2:Y:S04]  /*2df0*/  SYNCS.PHASECHK.TRANS64.TRYWAIT P0, [UR5+0xf0], R5 ;  /* 0x0000f005ff0075a7 */ /* 0x000ea80008001105 */
[----:B------:R-:W-:Y:S01]  /*2e00*/  PRMT R6, R10, 0x654, R6 ;  /* 0x000006540a067816 */ /* 0x000fe20000000006 */
[----:B-12---:R-:W-:Y:S06]  /*2e10*/  @!P0 BRA `(.L_x_56) ;  /* 0x0000005400d88947 */ /* 0x006fec0003800000 */
.L_x_164:
[----:B------:R-:W-:Y:S01]  /*2e20*/  ULEA UR4, UR6, UR37, 0x4 ;  /* 0x0000002506047291 */ /* 0x000fe2000f8e20ff */
[----:B------:R-:W-:Y:S01]  /*2e30*/  SEL R2, R6, R2, !P2 ;  /* 0x0000000206027207 */ /* 0x000fe20005000000 */
[----:B------:R-:W-:Y:S01]  /*2e40*/  UIADD3 UR5, UPT, UPT, UR5, 0xe0, URZ ;  /* 0x000000e005057890 */ /* 0x000fe2000fffe0ff */
[----:B-1----:R-:W-:Y:S01]  /*2e50*/  LEA R0, R11, UR37, 0x3 ;  /* 0x000000250b007c11 */ /* 0x002fe2000f8e18ff */
[----:B------:R-:W-:Y:S01]  /*2e60*/  UIADD3 UR4, UPT, UPT, UR4, 0x170, URZ ;  /* 0x0000017004047890 */ /* 0x000fe2000fffe0ff */
[----:B------:R1:W-:Y:S01]  /*2e70*/  @!P2 SYNCS.ARRIVE.TRANS64.RED RZ, [R2+URZ], R4 ;  /* 0x0000000402ffa9a7 */ /* 0x0003e200080004ff */
[----:B------:R-:W-:Y:S01]  /*2e80*/  UIADD3 UR6, UPT, UPT, UR6, 0x1, URZ ;  /* 0x0000000106067890 */ /* 0x000fe2000fffe0ff */
[----:B------:R-:W-:-:S03]  /*2e90*/  VIADD R3, R3, 0x1 ;  /* 0x0000000103037836 */ /* 0x000fc60000000000 */
[----:B------:R-:W-:Y:S02]  /*2ea0*/  UISETP.NE.AND UP0, UPT, UR6, 0x2, UPT ;  /* 0x000000020600788c */ /* 0x000fe4000bf05270 */
[----:B------:R-:W-:Y:S01]  /*2eb0*/  ISETP.NE.AND P0, PT, R3, 0x2, PT ;  /* 0x000000020300780c */ /* 0x000fe20003f05270 */
[----:B------:R-:W-:Y:S06]  /*2ec0*/  UGETNEXTWORKID.BROADCAST [UR4], [UR5] ;  /* 0x00000000040073ca */ /* 0x000fec0008000100 */
[----:B------:R-:W-:Y:S02]  /*2ed0*/  USEL UR4, URZ, 0x1, UP0 ;  /* 0x00000001ff047887 */ /* 0x000fe40008000000 */
[----:B------:R-:W-:-:S04]  /*2ee0*/  USEL UR6, UR6, URZ, UP0 ;  /* 0x000000ff06067287 */ /* 0x000fc80008000000 */
[----:B------:R-:W-:Y:S02]  /*2ef0*/  LOP3.LUT R12, R12, UR4, RZ, 0x3c, !PT ;  /* 0x000000040c0c7c12 */ /* 0x000fe4000f8e3cff */
[----:B-1----:R-:W-:-:S04]  /*2f00*/  SHF.L.U32 R4, R9, 0x1f, RZ ;  /* 0x0000001f09047819 */ /* 0x002fc800000006ff */
[----:B------:R-:W1:Y:S02]  /*2f10*/  SYNCS.PHASECHK.TRANS64.TRYWAIT P1, [R0+URZ+0xe0], R4 ;  /* 0x0000e004000075a7 */ /* 0x000e6400080211ff */
[----:B-1----:R-:W-:Y:S05]  /*2f20*/  @!P1 BRA `(.L_x_57) ;  /* 0x0000005400ac9947 */ /* 0x002fea0003800000 */
.L_x_165:
[----:B-1----:R-:W-:Y:S01]  /*2f30*/  LEA R4, R11, UR37, 0x4 ;  /* 0x000000250b047c11 */ /* 0x002fe2000f8e20ff */
[----:B------:R-:W-:Y:S01]  /*2f40*/  VIADD R0, R0, 0xf0 ;  /* 0x000000f000007836 */ /* 0x000fe20000000000 */
[----:B------:R-:W-:Y:S01]  /*2f50*/  SEL R3, R3, RZ, P0 ;  /* 0x000000ff03037207 */ /* 0x000fe20000000000 */
[----:B------:R-:W-:-:S03]  /*2f60*/  VIADD R11, R11, 0x1 ;  /* 0x000000010b0b7836 */ /* 0x000fc60000000000 */
[----:B------:R-:W1:Y:S01]  /*2f70*/  LDS.128 R4, [R4+0x170] ;  /* 0x0001700004047984 */ /* 0x000e620000000c00 */
[----:B------:R-:W-:Y:S02]  /*2f80*/  PRMT R0, RZ, 0x654, R0 ;  /* 0x00000654ff007816 */ /* 0x000fe40000000000 */
[C---:B------:R-:W-:Y:S01]  /*2f90*/  ISETP.NE.AND P1, PT, R11.reuse, 0x2, PT ;  /* 0x000000020b00780c */ /* 0x040fe20003f25270 */
[----:B------:R-:W-:Y:S01]  /*2fa0*/  @!PT LDS RZ, [RZ] ;  /* 0x00000000fffff984 */ /* 0x000fe20000000800 */
[----:B------:R-:W-:Y:S01]  /*2fb0*/  @!PT LDS RZ, [RZ] ;  /* 0x00000000fffff984 */ /* 0x000fe20000000800 */
[----:B------:R-:W-:Y:S01]  /*2fc0*/  @!PT LDS RZ, [RZ] ;  /* 0x00000000fffff984 */ /* 0x000fe20000000800 */
[----:B------:R-:W-:Y:S01]  /*2fd0*/  @!PT LDS RZ, [RZ] ;  /* 0x00000000fffff984 */ /* 0x000fe20000000800 */
[----:B------:R2:W-:Y:S06]  /*2fe0*/  MEMBAR.ALL.CTA ;  /* 0x0000000000007992 */ /* 0x0005ec0000008000 */
[----:B--2---:R-:W2:Y:S01]  /*2ff0*/  FENCE.VIEW.ASYNC.S ;  /* 0x00000000000073c6 */ /* 0x004ea20000000000 */
[----:B------:R-:W-:Y:S01]  /*3000*/  SEL R11, R11, RZ, P1 ;  /* 0x000000ff0b0b7207 */ /* 0x000fe20000800000 */
[----:B--2---:R2:W-:Y:S01]  /*3010*/  SYNCS.ARRIVE.TRANS64.RED.A1T0 RZ, [R0+URZ], RZ ;  /* 0x000000ff00ff79a7 */ /* 0x0045e200081004ff */
[----:B-1----:R-:W-:-:S02]  /*3020*/  LOP3.LUT P3, RZ, R6, 0x1, RZ, 0xc0, !PT ;  /* 0x0000000106ff7812 */ /* 0x002fc4000786c0ff */
[----:B------:R-:W-:-:S04]  /*3030*/  SEL R4, RZ, 0x1, P1 ;  /* 0x00000001ff047807 */ /* 0x000fc80000800000 */
[----:B------:R-:W-:Y:S02]  /*3040*/  LOP3.LUT R9, R9, R4, RZ, 0x3c, !PT ;  /* 0x0000000409097212 */ /* 0x000fe400078e3cff */
[----:B--2---:R-:W-:-:S04]  /*3050*/  SEL R0, RZ, 0x1, P0 ;  /* 0x00000001ff007807 */ /* 0x004fc80000000000 */
[----:B------:R-:W-:Y:S01]  /*3060*/  LOP3.LUT R8, R8, R0, RZ, 0x3c, !PT ;  /* 0x0000000008087212 */ /* 0x000fe200078e3cff */
[----:B------:R-:W-:Y:S06]  /*3070*/  @P3 BRA `(.L_x_58) ;  /* 0xfffffffc002c3947 */ /* 0x000fec000383ffff */
[----:B------:R-:W-:Y:S01]  /*3080*/  ULEA UR5, UR6, UR37, 0x3 ;  /* 0x0000002506057291 */ /* 0x000fe2000f8e18ff */
[----:B------:R-:W-:-:S08]  /*3090*/  SHF.L.U32 R2, R12, 0x1f, RZ ;  /* 0x0000001f0c027819 */ /* 0x000fd000000006ff */
[----:B------:R-:W1:Y:S02]  /*30a0*/  SYNCS.PHASECHK.TRANS64 P0, [UR5+0xf0], R2 ;  /* 0x0000f002ff0075a7 */ /* 0x000e640008001005 */
[----:B-1----:R-:W-:Y:S05]  /*30b0*/  @P0 BRA `(.L_x_59) ;  /* 0x0000000000080947 */ /* 0x002fea0003800000 */
[----:B------:R-:W1:Y:S02]  /*30c0*/  SYNCS.PHASECHK.TRANS64.TRYWAIT P0, [UR5+0xf0], R2 ;  /* 0x0000f002ff0075a7 */ /* 0x000e640008001105 */
[----:B-1----:R-:W-:Y:S05]  /*30d0*/  @!P0 BRA `(.L_x_60) ;  /* 0x0000005400548947 */ /* 0x002fea0003800000 */
.L_x_59:
[----:B------:R-:W-:-:S04]  /*30e0*/  UIADD3 UR4, UPT, UPT, UR6, 0x1, URZ ;  /* 0x0000000106047890 */ /* 0x000fc8000fffe0ff */
[----:B------:R-:W-:-:S04]  /*30f0*/  UISETP.NE.AND UP0, UPT, UR4, 0x2, UPT ;  /* 0x000000020400788c */ /* 0x000fc8000bf05270 */
[----:B------:R-:W-:Y:S02]  /*3100*/  USEL UR7, URZ, 0x1, UP0 ;  /* 0x00000001ff077887 */ /* 0x000fe40008000000 */
[----:B------:R-:W-:-:S04]  /*3110*/  USEL UR4, UR4, URZ, UP0 ;  /* 0x000000ff04047287 */ /* 0x000fc80008000000 */
[----:B------:R-:W-:Y:S01]  /*3120*/  ULEA UR4, UR4, UR37, 0x3 ;  /* 0x0000002504047291 */ /* 0x000fe2000f8e18ff */
[----:B-1----:R-:W-:-:S04]  /*3130*/  LOP3.LUT R2, R12, UR7, RZ, 0x3c, !PT ;  /* 0x000000070c027c12 */ /* 0x002fc8000f8e3cff */
[----:B------:R-:W-:-:S04]  /*3140*/  SHF.L.U32 R0, R2, 0x1f, RZ ;  /* 0x0000001f02007819 */ /* 0x000fc800000006ff */
[----:B------:R-:W1:Y:S02]  /*3150*/  SYNCS.PHASECHK.TRANS64 P0, [UR4+0xf0], R0 ;  /* 0x0000f000ff0075a7 */ /* 0x000e640008001004 */
[----:B-1----:R-:W-:Y:S05]  /*3160*/  @P0 EXIT ;  /* 0x000000000000094d */ /* 0x002fea0003800000 */
[----:B------:R-:W-:Y:S02]  /*3170*/  SHF.L.U32 R2, R2, 0x1f, RZ ;  /* 0x0000001f02027819 */ /* 0x000fe400000006ff */
[----:B------:R-:W-:-:S07]  /*3180*/  MOV R0, UR4 ;  /* 0x0000000400007c02 */ /* 0x000fce0008000f00 */
.L_x_61:
[----:B-1----:R1:W2:Y:S02]  /*3190*/  SYNCS.PHASECHK.TRANS64.TRYWAIT P0, [R0+URZ+0xf0], R2 ;  /* 0x0000f002000075a7 */ /* 0x0022a400080011ff */
[----:B--2---:R-:W-:Y:S05]  /*31a0*/  @!P0 NANOSLEEP.SYNCS 0x989680 ;  /* 0x009896800000895d */ /* 0x004fea0003900000 */
[----:B------:R-:W2:Y:S02]  /*31b0*/  @!P0 SYNCS.PHASECHK.TRANS64 P0, [R0+URZ+0xf0], R2 ;  /* 0x0000f002000085a7 */ /* 0x000ea400080010ff */
[----:B--2---:R-:W-:Y:S05]  /*31c0*/  @P0 EXIT ;  /* 0x000000000000094d */ /* 0x004fea0003800000 */
[----:B------:R-:W-:Y:S05]  /*31d0*/  BRA `(.L_x_61) ;  /* 0xfffffffc00ec7947 */ /* 0x000fea000383ffff */
.L_x_54:
[----:B------:R-:W-:Y:S05]  /*31e0*/  BRA.U UP4, `(.L_x_62) ;  /* 0x0000001104d87547 */ /* 0x000fea000b800000 */
[----:B------:R-:W-:Y:S01]  /*31f0*/  UMOV UR6, 0x40 ;  /* 0x0000004000067882 */ /* 0x000fe20000000000 */
[----:B------:R-:W-:Y:S01]  /*3200*/  NOP ;  /* 0x0000000000007918 */ /* 0x000fe20000000000 */
[----:B------:R-:W-:Y:S01]  /*3210*/  ULEA UR6, UR37, UR6, 0x18 ;  /* 0x0000000625067291 */ /* 0x000fe2000f8ec0ff */
[----:B------:R-:W-:Y:S02]  /*3220*/  UMOV UR7, 0x400 ;  /* 0x0000040000077882 */ /* 0x000fe40000000000 */
[----:B------:R-:W-:-:S06]  /*3230*/  ULEA UR37, UR37, UR7, 0x18 ;  /* 0x0000000725257291 */ /* 0x000fcc000f8ec0ff */
[----:B------:R-:W1:Y:S02]  /*3240*/  LDS.U8 R2, [UR6+0x1c] ;  /* 0x00001c06ff027984 */ /* 0x000e640008000000 */
[----:B-1----:R-:W-:-:S13]  /*3250*/  ISETP.NE.AND P0, PT, R2, RZ, PT ;  /* 0x000000ff0200720c */ /* 0x002fda0003f05270 */
[----:B------:R-:W-:Y:S05]  /*3260*/  @P0 BRA `(.L_x_63) ;  /* 0x0000000400080947 */ /* 0x000fea0003800000 */
[----:B------:R-:W-:Y:S02]  /*3270*/  UISETP.NE.U32.AND UP0, UPT, UR5, 0x1, UPT ;  /* 0x000000010500788c */ /* 0x000fe4000bf05070 */
[----:B------:R-:W-:-:S07]  /*3280*/  UIADD3 UR8, UPT, UPT, UR6, 0x8, URZ ;  /* 0x0000000806087890 */ /* 0x000fce000fffe0ff */
[----:B------:R-:W-:Y:S05]  /*3290*/  BRA.U !UP0, `(.L_x_64) ;  /* 0x00000001089c7547 */ /* 0x000fea000b800000 */
[----:B------:R-:W-:Y:S01]  /*32a0*/  ELECT P0, URZ, PT ;  /* 0x0000000000ff782f */ /* 0x000fe20003800000 */
[----:B------:R-:W-:-:S12]  /*32b0*/  BSSY B0, `(.L_x_64) ;  /* 0x0000025000007945 */ /* 0x000fd80003800000 */
[----:B------:R-:W-:Y:S05]  /*32c0*/  @!P0 BRA `(.L_x_65) ;  /* 0x00000000008c8947 */ /* 0x000fea0003800000 */
[----:B------:R-:W-:-:S05]  /*32d0*/  UMOV UR7, 0x10 ;  /* 0x0000001000077882 */ /* 0x000fca0000000000 */
[----:B------:R-:W-:Y:S04]  /*32e0*/  DEPBAR.LE SB1, 0x36 ;  /* 0x00009d800000791a */ /* 0x000fe80000000000 */
[----:B------:R-:W1:Y:S02]  /*32f0*/  UTCATOMSWS.2CTA.FIND_AND_SET.ALIGN UP1, UR7, UR7 ;  /* 0x00000007000775e3 */ /* 0x000e640008220800 */
[----:B-1----:R-:W-:Y:S01]  /*3300*/  MOV R10, UR7 ;  /* 0x00000007000a7c02 */ /* 0x002fe20008000f00 */
[----:B------:R-:W-:Y:S06]  /*3310*/  BRA.U UP1, `(.L_x_66) ;  /* 0x0000000101187547 */ /* 0x000fec000b800000 */
.L_x_67:
[----:B------:R-:W-:Y:S05]  /*3320*/  NANOSLEEP 0x64 ;  /* 0x000000640000795d */ /* 0x000fea0003800000 */
[----:B------:R-:W-:-:S05]  /*3330*/  UMOV UR7, 0x10 ;  /* 0x0000001000077882 */ /* 0x000fca0000000000 */
[----:B------:R-:W-:Y:S04]  /*3340*/  DEPBAR.LE SB1, 0x36 ;  /* 0x00009d800000791a */ /* 0x000fe80000000000 */
[----:B------:R-:W1:Y:S02]  /*3350*/  UTCATOMSWS.2CTA.FIND_AND_SET.ALIGN UP1, UR7, UR7 ;  /* 0x00000007000775e3 */ /* 0x000e640008220800 */
[----:B-1----:R-:W-:Y:S01]  /*3360*/  MOV R10, UR7 ;  /* 0x00000007000a7c02 */ /* 0x002fe20008000f00 */
[----:B------:R-:W-:Y:S05]  /*3370*/  BRA.U !UP1, `(.L_x_67) ;  /* 0xfffffffd09e87547 */ /* 0x000fea000b83ffff */
.L_x_66:
[----:B------:R-:W1:Y:S01]  /*3380*/  LDS R5, [UR6+0x10] ;  /* 0x00001006ff057984 */ /* 0x000e620008000800 */
[----:B------:R-:W-:Y:S01]  /*3390*/  IMAD.U32 R3, RZ, RZ, UR37 ;  /* 0x00000025ff037e24 */ /* 0x000fe2000f8e00ff */
[----:B------:R-:W-:-:S03]  /*33a0*/  MOV R2, UR4 ;  /* 0x0000000400027c02 */ /* 0x000fc60008000f00 */
[----:B------:R-:W-:Y:S01]  /*33b0*/  VIADD R3, R3, 0x190 ;  /* 0x0000019003037836 */ /* 0x000fe20000000000 */
[----:B-1----:R-:W-:-:S04]  /*33c0*/  SHF.L.U32 R5, R5, 0x1f, RZ ;  /* 0x0000001f05057819 */ /* 0x002fc800000006ff */
[----:B------:R-:W1:Y:S02]  /*33d0*/  SYNCS.PHASECHK.TRANS64.TRYWAIT P0, [UR6+0x8], R5 ;  /* 0x00000805ff0075a7 */ /* 0x000e640008001106 */
[----:B-1----:R-:W-:Y:S05]  /*33e0*/  @P0 BRA `(.L_x_68) ;  /* 0x0000000000080947 */ /* 0x002fea0003800000 */
[----:B------:R-:W1:Y:S02]  /*33f0*/  SYNCS.PHASECHK.TRANS64.TRYWAIT P0, [UR6+0x8], R5 ;  /* 0x00000805ff0075a7 */ /* 0x000e640008001106 */
[----:B-1----:R-:W-:Y:S05]  /*3400*/  @!P0 BRA `(.L_x_69) ;  /* 0x0000005000a08947 */ /* 0x002fea0003800000 */
.L_x_68:
[----:B-1----:R-:W-:Y:S01]  /*3410*/  HFMA2 R4, -RZ, RZ, 0, 5.9604644775390625e-08 ;  /* 0x00000001ff047431 */ /* 0x002fe200000001ff */
[----:B------:R-:W-:Y:S01]  /*3420*/  UPRMT UR7, UR4, 0x654, UR8 ;  /* 0x0000065404077896 */ /* 0x000fe20008000008 */
[----:B------:R-:W-:Y:S01]  /*3430*/  IMAD.MOV.U32 R7, RZ, RZ, 0xffff ;  /* 0x0000ffffff077424 */ /* 0x000fe200078e00ff */
[----:B------:R-:W-:Y:S01]  /*3440*/  PRMT R2, R2, 0x654, R3 ;  /* 0x0000065402027816 */ /* 0x000fe20000000003 */
[----:B------:R-:W-:Y:S02]  /*3450*/  IMAD.MOV.U32 R5, RZ, RZ, 0x4 ;  /* 0x00000004ff057424 */ /* 0x000fe400078e00ff */
[----:B------:R-:W-:Y:S01]  /*3460*/  IMAD.SHL.U32 R9, R10, 0x20, RZ ;  /* 0x000000200a097824 */ /* 0x000fe200078e00ff */
[----:B------:R-:W-:Y:S02]  /*3470*/  MOV R3, UR7 ;  /* 0x0000000700037c02 */ /* 0x000fe40008000f00 */
[-C--:B------:R-:W-:Y:S01]  /*3480*/  SHF.L.U32 R7, R7, R10.reuse, RZ ;  /* 0x0000000a07077219 */ /* 0x080fe200000006ff */
[----:B------:R1:W-:Y:S01]  /*3490*/  SYNCS.ARRIVE.TRANS64.RED RZ, [UR7], R5 ;  /* 0x00000005ffff79a7 */ /* 0x0003e20008000407 */
[----:B------:R-:W-:Y:S01]  /*34a0*/  SHF.L.U32 R6, R4, R10, RZ ;  /* 0x0000000a04067219 */ /* 0x000fe200000006ff */
[----:B------:R1:W-:Y:S04]  /*34b0*/  STS [UR37+0x190], R9 ;  /* 0x00019009ff007988 */ /* 0x0003e80008000825 */
[----:B------:R1:W-:Y:S04]  /*34c0*/  STAS [R2.64], R10 ;  /* 0x0000000a02007dbd */ /* 0x0003e8000c0008ff */
[----:B------:R1:W-:Y:S04]  /*34d0*/  ATOMS.OR RZ, [UR6+0x14], R7 ;  /* 0x00001407ffff798c */ /* 0x0003e8000b000006 */
[----:B------:R1:W-:Y:S04]  /*34e0*/  ATOMS.OR RZ, [UR6+0x18], R6 ;  /* 0x00001806ffff798c */ /* 0x0003e8000b000006 */
[----:B------:R1:W-:Y:S02]  /*34f0*/  ATOMS.XOR RZ, [UR6+0x10], R4 ;  /* 0x00001004ffff798c */ /* 0x0003e4000b800006 */
.L_x_65:
[----:B------:R-:W-:Y:S05]  /*3500*/  BSYNC B0 ;  /* 0x0000000000007941 */ /* 0x000fea0003800000 */
.L_x_64:
[----:B------:R-:W-:Y:S05]  /*3510*/  BRA.U UP0, `(.L_x_70) ;  /* 0x00000001006c7547 */ /* 0x000fea000b800000 */
[----:B------:R-:W-:-:S03]  /*3520*/  UMOV UR7, 0xffffffff ;  /* 0xffffffff00077882 */ /* 0x000fc60000000000 */
[----:B------:R-:W-:Y:S05]  /*3530*/  BRA.DIV UR7, `(.L_x_71) ;  /* 0x00000052076c7947 */ /* 0x000fea000b800000 */
[----:B------:R-:W-:-:S13]  /*3540*/  ELECT P6, URZ, PT ;  /* 0x0000000000ff782f */ /* 0x000fda00038c0000 */
.L_x_169:
[----:B------:R-:W-:Y:S05]  /*3550*/  @!P6 BRA `(.L_x_70) ;  /* 0x00000000005ce947 */ /* 0x000fea0003800000 */
[----:B-1----:R-:W1:Y:S02]  /*3560*/  LDS R3, [UR6+0x10] ;  /* 0x00001006ff037984 */ /* 0x002e640008000800 */
[----:B-1----:R-:W-:-:S04]  /*3570*/  SHF.L.U32 R3, R3, 0x1f, RZ ;  /* 0x0000001f03037819 */ /* 0x002fc800000006ff */
[----:B------:R-:W1:Y:S02]  /*3580*/  SYNCS.PHASECHK.TRANS64.TRYWAIT P0, [UR6+0x8], R3 ;  /* 0x00000803ff0075a7 */ /* 0x000e640008001106 */
[----:B-1----:R-:W-:Y:S05]  /*3590*/  @P0 BRA `(.L_x_72) ;  /* 0x0000000000080947 */ /* 0x002fea0003800000 */
[----:B------:R-:W1:Y:S02]  /*35a0*/  SYNCS.PHASECHK.TRANS64.TRYWAIT P0, [UR6+0x8], R3 ;  /* 0x00000803ff0075a7 */ /* 0x000e640008001106 */
[----:B-1----:R-:W-:Y:S05]  /*35b0*/  @!P0 BRA `(.L_x_73) ;  /* 0x00000050006c8947 */ /* 0x002fea0003800000 */
.L_x_72:
[----:B------:R-:W2:Y:S01]  /*35c0*/  LDS R5, [UR37+0x190] ;  /* 0x00019025ff057984 */ /* 0x000ea20008000800 */
[----:B-1----:R-:W-:Y:S02]  /*35d0*/  HFMA2 R2, -RZ, RZ, 0, 5.9604644775390625e-08 ;  /* 0x00000001ff027431 */ /* 0x002fe400000001ff */
[----:B------:R-:W-:Y:S01]  /*35e0*/  IMAD.MOV.U32 R3, RZ, RZ, 0xffff ;  /* 0x0000ffffff037424 */ /* 0x000fe200078e00ff */
[----:B------:R-:W-:Y:S01]  /*35f0*/  UPRMT UR7, UR4, 0x654, UR8 ;  /* 0x0000065404077896 */ /* 0x000fe20008000008 */
[----:B--2---:R-:W-:-:S03]  /*3600*/  IMAD.SHL.U32 R4, R5, 0x20, RZ ;  /* 0x0000002005047824 */ /* 0x004fc600078e00ff */
[-C--:B------:R-:W-:Y:S02]  /*3610*/  SHF.L.U32 R3, R3, R5.reuse, RZ ;  /* 0x0000000503037219 */ /* 0x080fe400000006ff */
[----:B------:R-:W-:Y:S01]  /*3620*/  SHF.L.U32 R5, R2, R5, RZ ;  /* 0x0000000502057219 */ /* 0x000fe200000006ff */
[----:B------:R2:W-:Y:S04]  /*3630*/  STS [UR37+0x190], R4 ;  /* 0x00019004ff007988 */ /* 0x0005e80008000825 */
[----:B------:R2:W-:Y:S04]  /*3640*/  ATOMS.OR RZ, [UR6+0x14], R3 ;  /* 0x00001403ffff798c */ /* 0x0005e8000b000006 */
[----:B------:R2:W-:Y:S01]  /*3650*/  ATOMS.OR RZ, [UR6+0x18], R5 ;  /* 0x00001805ffff798c */ /* 0x0005e2000b000006 */
[----:B------:R-:W-:Y:S03]  /*3660*/  SYNCS.ARRIVE.TRANS64.RED.A1T0 RZ, [UR7], RZ ;  /* 0x000000ffffff79a7 */ /* 0x000fe60008100407 */
[----:B------:R2:W-:Y:S01]  /*3670*/  ATOMS.XOR RZ, [UR6+0x10], R2 ;  /* 0x00001002ffff798c */ /* 0x0005e2000b800006 */
[----:B------:R-:W-:Y:S05]  /*3680*/  BRA `(.L_x_70) ;  /* 0x0000000000107947 */ /* 0x000fea0003800000 */
.L_x_63:
[----:B------:R-:W-:-:S05]  /*3690*/  MOV R2, 0xffffffff ;  /* 0xffffffff00027802 */ /* 0x000fca0000000f00 */
[----:B------:R1:W-:Y:S02]  /*36a0*/  STS [UR37+0x190], R2 ;  /* 0x00019002ff007988 */ /* 0x0003e40008000825 */
[----:B-1----:R-:W-:Y:S02]  /*36b0*/  MOV R2, 0x36d0 ;  /* 0x000036d000027802 */ /* 0x002fe40000000f00 */
[----:B-----5:R-:W-:Y:S05]  /*36c0*/  CALL.REL.NOINC `($__internal_1_$__cuda_sm10x_tcgen05_guardrail_trap_phase_invalid_during_alloc) ;  /* 0x0000005400cc7944 */ /* 0x020fea0003c00000 */
.L_x_70:
[----:B------:R-:W-:Y:S05]  /*36d0*/  WARPSYNC.ALL ;  /* 0x0000000000007948 */ /* 0x000fea0003800000 */
[----:B------:R-:W3:Y:S01]  /*36e0*/  S2UR UR7, SR_CgaCtaId ;  /* 0x00000000000779c3 */ /* 0x000ee20000008800 */
[----:B------:R-:W-:Y:S01]  /*36f0*/  UMOV UR6, 0x400 ;  /* 0x0000040000067882 */ /* 0x000fe20000000000 */
[----:B------:R-:W-:-:S06]  /*3700*/  NOP ;  /* 0x0000000000007918 */ /* 0x000fcc0000000000 */
[----:B------:R-:W-:Y:S06]  /*3710*/  BAR.ARV 0x6, 0xa0 ;  /* 0x0182800000007b1d */ /* 0x000fec0000002000 */
[----:B------:R-:W4:Y:S01]  /*3720*/  LDCU UR8, c[0x0][0x38c] ;  /* 0x00007180ff0877ac */ /* 0x000f220008000800 */
[----:B------:R-:W-:Y:S01]  /*3730*/  LOP3.LUT R0, R0, 0xffff, RZ, 0xc0, !PT ;  /* 0x0000ffff00007812 */ /* 0x000fe200078ec0ff */
[----:B-1----:R-:W-:Y:S01]  /*3740*/  IMAD.MOV.U32 R9, RZ, RZ, 0x1 ;  /* 0x00000001ff097424 */ /* 0x002fe200078e00ff */
[----:B------:R-:W-:Y:S01]  /*3750*/  LOP3.LUT R8, R8, 0xffff, RZ, 0xc0, !PT ;  /* 0x0000ffff08087812 */ /* 0x000fe200078ec0ff */
[----:B------:R-:W-:Y:S01]  /*3760*/  UMOV UR19, URZ ;  /* 0x000000ff00137c82 */ /* 0x000fe20008000000 */
[----:B------:R-:W-:Y:S01]  /*3770*/  R2UR UR11, R0 ;  /* 0x00000000000b72ca */ /* 0x000fe200000e0000 */
[----:B------:R-:W-:Y:S01]  /*3780*/  UMOV UR18, URZ ;  /* 0x000000ff00127c82 */ /* 0x000fe20008000000 */
[----:B------:R-:W-:Y:S01]  /*3790*/  R2UR UR12, R8 ;  /* 0x00000000080c72ca */ /* 0x000fe200000e0000 */
[----:B------:R-:W-:Y:S01]  /*37a0*/  IMAD.MOV.U32 R8, RZ, RZ, RZ ;  /* 0x000000ffff087224 */ /* 0x000fe200078e00ff */
[----:B------:R-:W-:Y:S01]  /*37b0*/  UMOV UR17, URZ ;  /* 0x000000ff00117c82 */ /* 0x000fe20008000000 */
[----:B---3--:R-:W-:-:S02]  /*37c0*/  ULEA UR7, UR7, UR6, 0x18 ;  /* 0x0000000607077291 */ /* 0x008fc4000f8ec0ff */
[----:B------:R-:W-:Y:S02]  /*37d0*/  UISETP.NE.AND UP2, UPT, UR5, URZ, UPT ;  /* 0x000000ff0500728c */ /* 0x000fe4000bf45270 */
[----:B------:R-:W-:Y:S02]  /*37e0*/  UIADD3 UR13, UPT, UPT, UR7, 0x6400, URZ ;  /* 0x00006400070d7890 */ /* 0x000fe4000fffe0ff */
[----:B------:R-:W-:Y:S02]  /*37f0*/  UIADD3 UR14, UPT, UPT, UR7, 0x2e400, URZ ;  /* 0x0002e400070e7890 */ /* 0x000fe4000fffe0ff */
[----:B----4-:R-:W-:Y:S01]  /*3800*/  UIADD3 UR8, UPT, UPT, UR8, 0x3f, URZ ;  /* 0x0000003f08087890 */ /* 0x010fe2000fffe0ff */
[----:B--2---:R-:W1:Y:S01]  /*3810*/  LDS R2, [UR7+0x190] ;  /* 0x00019007ff027984 */ /* 0x004e620008000800 */
[----:B------:R-:W-:Y:S02]  /*3820*/  USHF.R.U32.HI UR13, URZ, 0x4, UR13 ;  /* 0x00000004ff0d7899 */ /* 0x000fe4000801160d */
[----:B------:R-:W-:-:S02]  /*3830*/  USHF.R.S32.HI UR6, URZ, 0x1f, UR8 ;  /* 0x0000001fff067899 */ /* 0x000fc40008011408 */
[----:B------:R-:W-:Y:S02]  /*3840*/  USHF.R.U32.HI UR14, URZ, 0x4, UR14 ;  /* 0x00000004ff0e7899 */ /* 0x000fe4000801160e */
[----:B------:R-:W-:Y:S02]  /*3850*/  ULEA.HI UR6, UR6, UR8, URZ, 0x6 ;  /* 0x0000000806067291 */ /* 0x000fe4000f8f30ff */
[----:B------:R-:W-:Y:S02]  /*3860*/  ULOP3.LUT UR13, UR13, 0x3fff, URZ, 0xc0, !UPT ;  /* 0x00003fff0d0d7892 */ /* 0x000fe4000f8ec0ff */
[----:B------:R-:W-:Y:S02]  /*3870*/  USHF.R.S32.HI UR6, URZ, 0x6, UR6 ;  /* 0x00000006ff067899 */ /* 0x000fe40008011406 */
[----:B------:R-:W-:Y:S02]  /*3880*/  ULOP3.LUT UR14, UR14, 0x3fff, URZ, 0xc0, !UPT ;  /* 0x00003fff0e0e7892 */ /* 0x000fe4000f8ec0ff */
[----:B------:R-:W-:Y:S01]  /*3890*/  UISETP.LT.AND UP0, UPT, UR6, 0x1, UPT ;  /* 0x000000010600788c */ /* 0x000fe2000bf01270 */
[----:B------:R-:W-:Y:S01]  /*38a0*/  UMOV UR28, 0x0 ;  /* 0x00000000001c7882 */ /* 0x000fe20000000000 */
[----:B------:R-:W-:Y:S01]  /*38b0*/  UMOV UR29, 0x10100010 ;  /* 0x10100010001d7882 */ /* 0x000fe20000000000 */
[----:B------:R-:W-:-:S02]  /*38c0*/  ULOP3.LUT UR13, UR13, 0x10000, URZ, 0xfc, !UPT ;  /* 0x000100000d0d7892 */ /* 0x000fc4000f8efcff */
[----:B------:R-:W-:Y:S02]  /*38d0*/  ULOP3.LUT UR14, UR14, 0x10000, URZ, 0xfc, !UPT ;  /* 0x000100000e0e7892 */ /* 0x000fe4000f8efcff */
[----:B------:R-:W-:Y:S01]  /*38e0*/  USEL UR20, UR6, 0x1, !UP0 ;  /* 0x0000000106147887 */ /* 0x000fe2000c000000 */
[----:B------:R-:W-:Y:S01]  /*38f0*/  UMOV UR26, 0x0 ;  /* 0x00000000001a7882 */ /* 0x000fe20000000000 */
[----:B------:R-:W-:Y:S01]  /*3900*/  UMOV UR27, 0x10100010 ;  /* 0x10100010001b7882 */ /* 0x000fe20000000000 */
[----:B------:R-:W-:Y:S01]  /*3910*/  UMOV UR24, 0x0 ;  /* 0x0000000000187882 */ /* 0x000fe20000000000 */
[----:B------:R-:W-:Y:S01]  /*3920*/  UMOV UR25, 0x10100010 ;  /* 0x1010001000197882 */ /* 0x000fe20000000000 */
[----:B------:R-:W-:Y:S01]  /*3930*/  UMOV UR22, 0x0 ;  /* 0x0000000000167882 */ /* 0x000fe20000000000 */
[----:B------:R-:W-:Y:S01]  /*3940*/  UMOV UR23, 0x10100010 ;  /* 0x1010001000177882 */ /* 0x000fe20000000000 */
[----:B-1----:R-:W-:Y:S02]  /*3950*/  R2UR UR21, R2 ;  /* 0x00000000021572ca */ /* 0x002fe400000e0000 */
[----:B------:R-:W-:-:S13]  /*3960*/  CS2R R2, SRZ ;  /* 0x0000000000027805 */ /* 0x000fda000001ff00 */
.L_x_81:
[C---:B------:R-:W-:Y:S02]  /*3970*/  LEA R0, R8.reuse, UR7, 0x3 ;  /* 0x0000000708007c11 */ /* 0x040fe4000f8e18ff */
[----:B------:R-:W-:Y:S02]  /*3980*/  SHF.L.U32 R4, R3, 0x1f, RZ ;  /* 0x0000001f03047819 */ /* 0x000fe400000006ff */
[----:B------:R-:W-:Y:S02]  /*3990*/  LEA R5, R8, UR7, 0x4 ;  /* 0x0000000708057c11 */ /* 0x000fe4000f8e20ff */
[----:B------:R-:W1:Y:S02]  /*39a0*/  SYNCS.PHASECHK.TRANS64.TRYWAIT P0, [R0+URZ+0xe0], R4 ;  /* 0x0000e004000075a7 */ /* 0x000e6400080011ff */
[----:B-1-34-:R-:W-:Y:S05]  /*39b0*/  @!P0 BRA `(.L_x_74) ;  /* 0x0000004c00848947 */ /* 0x01afea0003800000 */
.L_x_170:
[----:B-1----:R-:W1:Y:S01]  /*39c0*/  LDS.128 R4, [R5+0x170] ;  /* 0x0001700005047984 */ /* 0x002e620000000c00 */
[----:B------:R-:W-:Y:S02]  /*39d0*/  VIADD R0, R0, 0xf0 ;  /* 0x000000f000007836 */ /* 0x000fe40000000000 */
[----:B------:R-:W-:Y:S01]  /*39e0*/  VIADD R8, R8, 0x1 ;  /* 0x0000000108087836 */ /* 0x000fe20000000000 */
[----:B------:R-:W-:Y:S01]  /*39f0*/  @!PT LDS RZ, [RZ] ;  /* 0x00000000fffff984 */ /* 0x000fe20000000800 */
[----:B------:R-:W-:Y:S01]  /*3a00*/  @!PT LDS RZ, [RZ] ;  /* 0x00000000fffff984 */ /* 0x000fe20000000800 */
[----:B------:R-:W-:Y:S01]  /*3a10*/  @!PT LDS RZ, [RZ] ;  /* 0x00000000fffff984 */ /* 0x000fe20000000800 */
[----:B------:R-:W-:Y:S01]  /*3a20*/  @!PT LDS RZ, [RZ] ;  /* 0x00000000fffff984 */ /* 0x000fe20000000800 */
[----:B------:R2:W-:Y:S06]  /*3a30*/  MEMBAR.ALL.CTA ;  /* 0x0000000000007992 */ /* 0x0005ec0000008000 */
[----:B--2---:R-:W2:Y:S01]  /*3a40*/  FENCE.VIEW.ASYNC.S ;  /* 0x00000000000073c6 */ /* 0x004ea20000000000 */
[----:B------:R-:W-:-:S04]  /*3a50*/  PRMT R0, RZ, 0x654, R0 ;  /* 0x00000654ff007816 */ /* 0x000fc80000000000 */
[----:B--2---:R2:W-:Y:S01]  /*3a60*/  SYNCS.ARRIVE.TRANS64.RED.A1T0 RZ, [R0+URZ], RZ ;  /* 0x000000ff00ff79a7 */ /* 0x0045e200081004ff */
[----:B-1----:R-:W-:Y:S01]  /*3a70*/  LOP3.LUT P1, RZ, R6, 0x1, RZ, 0xc0, !PT ;  /* 0x0000000106ff7812 */ /* 0x002fe2000782c0ff */
[----:B--2---:R-:W-:-:S12]  /*3a80*/  BRA.U UP2, `(.L_x_75) ;  /* 0x0000000502087547 */ /* 0x004fd8000b800000 */
[----:B------:R-:W1:Y:S01]  /*3a90*/  LDCU UR8, c[0x0][0x38c] ;  /* 0x00007180ff0877ac */ /* 0x000e620008000800 */
[----:B------:R-:W-:Y:S02]  /*3aa0*/  PLOP3.LUT P2, PT, PT, PT, PT, 0x80, 0x8 ;  /* 0x000000000008781c */ /* 0x000fe40003f4f070 */
[----:B------:R-:W-:Y:S01]  /*3ab0*/  SHF.L.U32 R4, R9, 0x1f, RZ ;  /* 0x0000001f09047819 */ /* 0x000fe200000006ff */
[----:B------:R-:W-:Y:S02]  /*3ac0*/  ULEA UR9, UR19, UR7, 0x3 ;  /* 0x0000000713097291 */ /* 0x000fe4000f8e18ff */
[----:B------:R-:W-:Y:S02]  /*3ad0*/  ULEA UR10, UR19, UR21, 0x6 ;  /* 0x00000015130a7291 */ /* 0x000fe4000f8e30ff */
[----:B-1----:R-:W-:-:S06]  /*3ae0*/  UISETP.GE.AND UP0, UPT, UR8, 0x1, UPT ;  /* 0x000000010800788c */ /* 0x002fcc000bf06270 */
[----:B------:R-:W-:-:S05]  /*3af0*/  PLOP3.LUT P0, PT, PT, PT, UP0, 0x80, 0x8 ;  /* 0x000000000008781c */ /* 0x000fca0003f0f008 */
[----:B------:R-:W-:-:S08]  /*3b00*/  @UP0 ULEA UR8, UR18, UR7, 0x3 ;  /* 0x0000000712080291 */ /* 0x000fd0000f8e18ff */
[----:B------:R-:W-:-:S04]  /*3b10*/  @P0 SHF.L.U32 R0, R2, 0x1f, RZ ;  /* 0x0000001f02000819 */ /* 0x000fc800000006ff */
[----:B------:R1:W2:Y:S01]  /*3b20*/  @P0 SYNCS.PHASECHK.TRANS64.TRYWAIT P2, [UR8], R0 ;  /* 0x00000000ff0005a7 */ /* 0x0002a20008041108 */
[----:B------:R-:W3:Y:S02]  /*3b30*/  SYNCS.PHASECHK.TRANS64.TRYWAIT P0, [UR9+0x120], R4 ;  /* 0x00012004ff0075a7 */ /* 0x000ee40008001109 */
[----:B-123--:R-:W-:Y:S05]  /*3b40*/  @!P0 BRA `(.L_x_76) ;  /* 0x0000004c00348947 */ /* 0x00efea0003800000 */
.L_x_172:
[----:B------:R-:W-:Y:S01]  /*3b50*/  UMOV UR16, UR17 ;  /* 0x0000001100107c82 */ /* 0x000fe20008000000 */
[----:B------:R-:W-:Y:S05]  /*3b60*/  BRA.U !UP0, `(.L_x_77) ;  /* 0x0000000108c07547 */ /* 0x000fea000b800000 */
[----:B------:R-:W-:Y:S02]  /*3b70*/  UIADD3 UR16, UPT, UPT, UR20, UR17, URZ ;  /* 0x0000001114107290 */ /* 0x000fe4000fffe0ff */
[----:B------:R-:W-:Y:S01]  /*3b80*/  UPLOP3.LUT UP3, UPT, UPT, UPT, UPT, 0x40, 0x4 ;  /* 0x000000000004789c */ /* 0x000fe20003f6e870 */
[----:B------:R-:W-:Y:S01]  /*3b90*/  UMOV UR15, UR6 ;  /* 0x00000006000f7c82 */ /* 0x000fe20008000000 */
[----:B------:R-:W-:-:S09]  /*3ba0*/  UMOV UR46, UR18 ;  /* 0x00000012002e7c82 */ /* 0x000fd20008000000 */
.L_x_80:
[----:B--2---:R-:W-:Y:S01]  /*3bb0*/  ULEA UR8, UR46, UR7, 0x3 ;  /* 0x000000072e087291 */ /* 0x004fe2000f8e18ff */
[----:B---3--:R-:W-:Y:S11]  /*3bc0*/  @P2 BRA `(.L_x_78) ;  /* 0x00000000000c2947 */ /* 0x008ff60003800000 */
[----:B-1----:R-:W-:Y:S04]  /*3bd0*/  SHF.L.U32 R4, R2, 0x1f, RZ ;  /* 0x0000001f02047819 */ /* 0x002fe800000006ff */
[----:B------:R-:W1:Y:S02]  /*3be0*/  SYNCS.PHASECHK.TRANS64.TRYWAIT P0, [UR8], R4 ;  /* 0x00000004ff0075a7 */ /* 0x000e640008001108 */
[----:B-1----:R-:W-:Y:S05]  /*3bf0*/  @!P0 BRA `(.L_x_79) ;  /* 0x0000004c00208947 */ /* 0x002fea0003800000 */
.L_x_78:
[----:B------:R-:W-:Y:S01]  /*3c00*/  UISETP.NE.AND UP0, UPT, UR15, 0x1, UPT ;  /* 0x000000010f00788c */ /* 0x000fe2000bf05270 */
[----:B------:R-:W-:Y:S01]  /*3c10*/  PLOP3.LUT P2, PT, PT, PT, PT, 0x80, 0x8 ;  /* 0x000000000008781c */ /* 0x000fe20003f4f070 */
[----:B------:R-:W-:Y:S02]  /*3c20*/  UIADD3 UR18, UPT, UPT, UR46, 0x1, URZ ;  /* 0x000000012e127890 */ /* 0x000fe4000fffe0ff */
[----:B------:R-:W-:Y:S02]  /*3c30*/  ULEA UR32, UR46, UR14, 0x8 ;  /* 0x0000000e2e207291 */ /* 0x000fe4000f8e40ff */
[----:B------:R-:W-:Y:S01]  /*3c40*/  UISETP.NE.AND UP1, UPT, UR18, 0xa, UPT ;  /* 0x0000000a1200788c */ /* 0x000fe2000bf25270 */
[----:B------:R-:W-:Y:S01]  /*3c50*/  PLOP3.LUT P0, PT, PT, PT, UP0, 0x80, 0x8 ;  /* 0x000000000008781c */ /* 0x000fe20003f0f008 */
[----:B------:R-:W-:Y:S02]  /*3c60*/  UIADD3 UR44, UPT, UPT, UR32, 0x2, URZ ;  /* 0x00000002202c7890 */ /* 0x000fe4000fffe0ff */
[----:B------:R-:W-:Y:S02]  /*3c70*/  USEL UR31, URZ, 0x1, UP1 ;  /* 0x00000001ff1f7887 */ /* 0x000fe40008800000 */
[----:B------:R-:W-:Y:S02]  /*3c80*/  USEL UR18, UR18, URZ, UP1 ;  /* 0x000000ff12127287 */ /* 0x000fe40008800000 */
[----:B------:R-:W-:Y:S02]  /*3c90*/  UIADD3 UR40, UPT, UPT, UR32, 0x4, URZ ;  /* 0x0000000420287890 */ /* 0x000fe4000fffe0ff */
[----:B------:R-:W-:Y:S01]  /*3ca0*/  @UP0 ULEA UR30, UR18, UR7, 0x3 ;  /* 0x00000007121e0291 */ /* 0x000fe2000f8e18ff */
[----:B------:R-:W-:Y:S01]  /*3cb0*/  LOP3.LUT R2, R2, UR31, RZ, 0x3c, !PT ;  /* 0x0000001f02027c12 */ /* 0x000fe2000f8e3cff */
[----:B------:R-:W-:Y:S02]  /*3cc0*/  UIADD3 UR36, UPT, UPT, UR32, 0x6, URZ ;  /* 0x0000000620247890 */ /* 0x000fe4000fffe0ff */
[----:B------:R-:W-:Y:S01]  /*3cd0*/  UIADD3 UR8, UPT, UPT, UR8, 0x50, URZ ;  /* 0x0000005008087890 */ /* 0x000fe2000fffe0ff */
[----:B-1----:R-:W-:Y:S01]  /*3ce0*/  @P0 SHF.L.U32 R0, R2, 0x1f, RZ ;  /* 0x0000001f02000819 */ /* 0x002fe200000006ff */
[----:B------:R-:W-:Y:S02]  /*3cf0*/  UIADD3 UR17, UPT, UPT, UR17, 0x1, URZ ;  /* 0x0000000111117890 */ /* 0x000fe4000fffe0ff */
[----:B------:R-:W-:Y:S01]  /*3d00*/  UIADD3 UR15, UPT, UPT, UR15, -0x1, URZ ;  /* 0xffffffff0f0f7890 */ /* 0x000fe2000fffe0ff */
[----:B------:R2:W3:Y:S01]  /*3d10*/  @P0 SYNCS.PHASECHK.TRANS64.TRYWAIT P2, [UR30], R0 ;  /* 0x00000000ff0005a7 */ /* 0x0004e2000804111e */
[----:B------:R-:W-:Y:S02]  /*3d20*/  ULEA UR30, UR46, UR13, 0xa ;  /* 0x0000000d2e1e7291 */ /* 0x000fe4000f8e50ff */
[----:B------:R-:W-:Y:S02]  /*3d30*/  UISETP.NE.AND UP0, UPT, UR17, UR16, UPT ;  /* 0x000000101100728c */ /* 0x000fe4000bf05270 */
[----:B------:R-:W-:Y:S02]  /*3d40*/  UIADD3 UR42, UPT, UPT, UR30, 0x2, URZ ;  /* 0x000000021e2a7890 */ /* 0x000fe4000fffe0ff */
[----:B------:R-:W-:Y:S02]  /*3d50*/  UIADD3 UR38, UPT, UPT, UR30, 0x4, URZ ;  /* 0x000000041e267890 */ /* 0x000fe4000fffe0ff */
[----:B------:R-:W-:Y:S01]  /*3d60*/  UIADD3 UR34, UPT, UPT, UR30, 0x6, URZ ;  /* 0x000000061e227890 */ /* 0x000fe2000fffe0ff */
[----:B------:R-:W-:Y:S01]  /*3d70*/  UMOV UR33, 0x40004040 ;  /* 0x4000404000217882 */ /* 0x000fe20000000000 */
[----:B------:R-:W-:Y:S01]  /*3d80*/  UMOV UR31, 0x40004040 ;  /* 0x40004040001f7882 */ /* 0x000fe20000000000 */
[----:B------:R-:W-:Y:S01]  /*3d90*/  UMOV UR45, 0x40004040 ;  /* 0x40004040002d7882 */ /* 0x000fe20000000000 */
[----:B------:R2:W-:Y:S01]  /*3da0*/  UTCHMMA.2CTA gdesc[UR30], gdesc[UR32], tmem[UR10], tmem[UR28], idesc[UR29], UP3 ;  /* 0x00ff1c201e0075ea */ /* 0x0005e20009a0000a */
[----:B------:R-:W-:Y:S01]  /*3db0*/  UPLOP3.LUT UP3, UPT, UPT, UPT, UPT, 0x80, 0x8 ;  /* 0x000000000008789c */ /* 0x000fe20003f6f070 */
[----:B------:R-:W-:Y:S01]  /*3dc0*/  UMOV UR43, 0x40004040 ;  /* 0x40004040002b7882 */ /* 0x000fe20000000000 */
[----:B------:R-:W-:Y:S01]  /*3dd0*/  UMOV UR41, 0x40004040 ;  /* 0x4000404000297882 */ /* 0x000fe20000000000 */
[----:B------:R2:W-:Y:S01]  /*3de0*/  UTCHMMA.2CTA gdesc[UR42], gdesc[UR44], tmem[UR10], tmem[UR26], idesc[UR27], UPT ;  /* 0x00ff1a2c2a0075ea */ /* 0x0005e2000ba0000a */
[----:B------:R-:W-:Y:S01]  /*3df0*/  UMOV UR39, 0x40004040 ;  /* 0x4000404000277882 */ /* 0x000fe20000000000 */
[----:B------:R-:W-:Y:S01]  /*3e00*/  UMOV UR37, 0x40004040 ;  /* 0x4000404000257882 */ /* 0x000fe20000000000 */
[----:B------:R-:W-:Y:S01]  /*3e10*/  UMOV UR35, 0x40004040 ;  /* 0x4000404000237882 */ /* 0x000fe20000000000 */
[----:B------:R2:W-:Y:S01]  /*3e20*/  UTCHMMA.2CTA gdesc[UR38], gdesc[UR40], tmem[UR10], tmem[UR24], idesc[UR25], UPT ;  /* 0x00ff1828260075ea */ /* 0x0005e2000ba0000a */
[----:B------:R2:W-:Y:S01]  /*3e30*/  UTCHMMA.2CTA gdesc[UR34], gdesc[UR36], tmem[UR10], tmem[UR22], idesc[UR23], UPT ;  /* 0x00ff1624220075ea */ /* 0x0005e2000ba0000a */
[----:B------:R2:W-:Y:S01]  /*3e40*/  UTCBAR.2CTA.MULTICAST [UR8], URZ, UR12 ;  /* 0x000000ff080073e9 */ /* 0x0005e2000820080c */
[----:B------:R-:W-:Y:S01]  /*3e50*/  UMOV UR46, UR18 ;  /* 0x00000012002e7c82 */ /* 0x000fe20008000000 */
[----:B------:R-:W-:Y:S05]  /*3e60*/  BRA.U UP0, `(.L_x_80) ;  /* 0xfffffffd00507547 */ /* 0x000fea000b83ffff */
.L_x_77:
[----:B------:R-:W-:Y:S01]  /*3e70*/  UIADD3 UR9, UPT, UPT, UR9, 0x100, URZ ;  /* 0x0000010009097890 */ /* 0x000fe2000fffe0ff */
[----:B------:R-:W-:-:S08]  /*3e80*/  UMOV UR17, UR16 ;  /* 0x0000001000117c82 */ /* 0x000fd00008000000 */
[----:B------:R4:W-:Y:S01]  /*3e90*/  UTCBAR.2CTA.MULTICAST [UR9], URZ, UR11 ;  /* 0x000000ff090073e9 */ /* 0x0009e2000820080b */
[----:B------:R-:W-:Y:S02]  /*3ea0*/  NOP ;  /* 0x0000000000007918 */ /* 0x000fe40000000000 */
.L_x_75:
[----:B------:R-:W-:Y:S01]  /*3eb0*/  UIADD3 UR19, UPT, UPT, UR19, 0x1, URZ ;  /* 0x0000000113137890 */ /* 0x000fe2000fffe0ff */
[----:B------:R-:W-:-:S03]  /*3ec0*/  ISETP.NE.AND P0, PT, R8, 0x2, PT ;  /* 0x000000020800780c */ /* 0x000fc60003f05270 */
[----:B------:R-:W-:Y:S01]  /*3ed0*/  UISETP.NE.AND UP0, UPT, UR19, 0x4, UPT ;  /* 0x000000041300788c */ /* 0x000fe2000bf05270 */
[----:B-12---:R-:W-:Y:S02]  /*3ee0*/  SEL R0, RZ, 0x1, P0 ;  /* 0x00000001ff007807 */ /* 0x006fe40000000000 */
[----:B------:R-:W-:Y:S01]  /*3ef0*/  SEL R8, R8, RZ, P0 ;  /* 0x000000ff08087207 */ /* 0x000fe20000000000 */
[----:B------:R-:W-:Y:S01]  /*3f00*/  USEL UR8, URZ, 0x1, UP0 ;  /* 0x00000001ff087887 */ /* 0x000fe20008000000 */
[----:B------:R-:W-:Y:S01]  /*3f10*/  LOP3.LUT R3, R3, R0, RZ, 0x3c, !PT ;  /* 0x0000000003037212 */ /* 0x000fe200078e3cff */
[----:B------:R-:W-:-:S04]  /*3f20*/  USEL UR19, UR19, URZ, UP0 ;  /* 0x000000ff13137287 */ /* 0x000fc80008000000 */
[----:B------:R-:W-:Y:S01]  /*3f30*/  LOP3.LUT R9, R9, UR8, RZ, 0x3c, !PT ;  /* 0x0000000809097c12 */ /* 0x000fe2000f8e3cff */
[----:B------:R-:W-:Y:S07]  /*3f40*/  @P1 BRA `(.L_x_81) ;  /* 0xfffffff800881947 */ /* 0x000fee000383ffff */
[----:B------:R-:W1:Y:S01]  /*3f50*/  S2UR UR6, SR_CgaCtaId ;  /* 0x00000000000679c3 */ /* 0x000e620000008800 */
[----:B------:R-:W-:Y:S01]  /*3f60*/  ELECT P0, URZ, PT ;  /* 0x0000000000ff782f */ /* 0x000fe20003800000 */
[----:B------:R-:W-:Y:S01]  /*3f70*/  HFMA2 R0, -RZ, RZ, 0, 5.9604644775390625e-08 ;  /* 0x00000001ff007431 */ /* 0x000fe200000001ff */
[----:B------:R-:W-:-:S05]  /*3f80*/  UMOV UR8, 0x40 ;  /* 0x0000004000087882 */ /* 0x000fca0000000000 */
[----:B------:R-:W-:Y:S01]  /*3f90*/  UVIRTCOUNT.DEALLOC.SMPOOL 0x80 ;  /* 0x000000800000784c */ /* 0x000fe20000000000 */
[----:B------:R-:W-:Y:S02]  /*3fa0*/  UISETP.NE.AND UP0, UPT, UR5, URZ, UPT ;  /* 0x000000ff0500728c */ /* 0x000fe4000bf05270 */
[----:B-1----:R-:W-:-:S09]  /*3fb0*/  ULEA UR6, UR6, UR8, 0x18 ;  /* 0x0000000806067291 */ /* 0x002fd2000f8ec0ff */
[----:B------:R1:W-:Y:S01]  /*3fc0*/  @P0 STS.U8 [UR6+0x1c], R0 ;  /* 0x00001c00ff000988 */ /* 0x0003e20008000006 */
[----:B------:R-:W-:Y:S05]  /*3fd0*/  BRA.U UP0, `(.L_x_82) ;  /* 0x0000000100a07547 */ /* 0x000fea000b800000 */
[----:B------:R-:W-:Y:S01]  /*3fe0*/  UIADD3 UR5, UPT, UPT, UR7, 0x120, URZ ;  /* 0x0000012007057890 */ /* 0x000fe2000fffe0ff */
[----:B------:R-:W-:-:S03]  /*3ff0*/  SHF.L.U32 R2, R9, 0x1f, RZ ;  /* 0x0000001f09027819 */ /* 0x000fc600000006ff */
[----:B------:R-:W-:-:S09]  /*4000*/  ULEA UR8, UR19, UR5, 0x3 ;  /* 0x0000000513087291 */ /* 0x000fd2000f8e18ff */
[----:B------:R-:W2:Y:S02]  /*4010*/  SYNCS.PHASECHK.TRANS64.TRYWAIT P0, [UR8], R2 ;  /* 0x00000002ff0075a7 */ /* 0x000ea40008001108 */
[----:B--2---:R-:W-:Y:S05]  /*4020*/  @!P0 BRA `(.L_x_83) ;  /* 0x00000048002c8947 */ /* 0x004fea0003800000 */
.L_x_175:
[----:B----4-:R-:W-:-:S04]  /*4030*/  UIADD3 UR9, UPT, UPT, UR19, 0x1, URZ ;  /* 0x0000000113097890 */ /* 0x010fc8000fffe0ff */
        /* <DEDUP_REMOVED lines=8> */
.L_x_177:
        /* <DEDUP_REMOVED lines=9> */
.L_x_179:
[----:B------:R-:W-:-:S04]  /*4150*/  UIADD3 UR9, UPT, UPT, UR9, 0x1, URZ ;  /* 0x0000000109097890 */ /* 0x000fc8000fffe0ff */
[----:B------:R-:W-:-:S04]  /*4160*/  UISETP.NE.AND UP1, UPT, UR9, 0x4, UPT ;  /* 0x000000040900788c */ /* 0x000fc8000bf25270 */
[----:B------:R-:W-:Y:S02]  /*4170*/  USEL UR8, URZ, 0x1, UP1 ;  /* 0x00000001ff087887 */ /* 0x000fe40008800000 */
[----:B------:R-:W-:-:S04]  /*4180*/  USEL UR9, UR9, URZ, UP1 ;  /* 0x000000ff09097287 */ /* 0x000fc80008800000 */
[----:B------:R-:W-:Y:S01]  /*4190*/  ULEA UR9, UR9, UR5, 0x3 ;  /* 0x0000000509097291 */ /* 0x000fe2000f8e18ff */
[----:B------:R-:W-:-:S04]  /*41a0*/  LOP3.LUT R2, R2, UR8, RZ, 0x3c, !PT ;  /* 0x0000000802027c12 */ /* 0x000fc8000f8e3cff */
[----:B------:R-:W-:Y:S01]  /*41b0*/  SHF.L.U32 R2, R2, 0x1f, RZ ;  /* 0x0000001f02027819 */ /* 0x000fe200000006ff */
[----:B-1----:R-:W-:-:S04]  /*41c0*/  IMAD.U32 R0, RZ, RZ, UR9 ;  /* 0x00000009ff007e24 */ /* 0x002fc8000f8e00ff */
[----:B------:R1:W2:Y:S03]  /*41d0*/  SYNCS.PHASECHK.TRANS64.TRYWAIT P0, [R0+URZ], R2 ;  /* 0x00000002000075a7 */ /* 0x0002a600080011ff */
[----:B--2---:R-:W-:Y:S05]  /*41e0*/  @!P0 NANOSLEEP.SYNCS 0x989680 ;  /* 0x009896800000895d */ /* 0x004fea0003900000 */
[----:B------:R-:W2:Y:S02]  /*41f0*/  @!P0 SYNCS.PHASECHK.TRANS64 P0, [R0+URZ], R2 ;  /* 0x00000002000085a7 */ /* 0x000ea400080010ff */
[----:B--2---:R-:W-:Y:S05]  /*4200*/  @P0 BRA `(.L_x_86) ;  /* 0x0000000000200947 */ /* 0x004fea0003800000 */
.L_x_87:
[----:B--2---:R2:W4:Y:S02]  /*4210*/  SYNCS.PHASECHK.TRANS64.TRYWAIT P0, [R0+URZ], R2 ;  /* 0x00000002000075a7 */ /* 0x00452400080011ff */
[----:B----4-:R-:W-:Y:S05]  /*4220*/  @!P0 NANOSLEEP.SYNCS 0x989680 ;  /* 0x009896800000895d */ /* 0x010fea0003900000 */
[----:B------:R-:W4:Y:S02]  /*4230*/  @!P0 SYNCS.PHASECHK.TRANS64 P0, [R0+URZ], R2 ;  /* 0x00000002000085a7 */ /* 0x000f2400080010ff */
[----:B----4-:R-:W-:Y:S05]  /*4240*/  @!P0 BRA `(.L_x_87) ;  /* 0xfffffffc00f08947 */ /* 0x010fea000383ffff */
[----:B------:R-:W-:Y:S05]  /*4250*/  BRA `(.L_x_86) ;  /* 0x00000000000c7947 */ /* 0x000fea0003800000 */
.L_x_82:
[----:B------:R-:W-:-:S04]  /*4260*/  UIADD3 UR5, UPT, UPT, UR7, 0x160, URZ ;  /* 0x0000016007057890 */ /* 0x000fc8000fffe0ff */
[----:B------:R-:W-:-:S09]  /*4270*/  UPRMT UR5, UR4, 0x654, UR5 ;  /* 0x0000065404057896 */ /* 0x000fd20008000005 */
[----:B------:R-:W-:Y:S03]  /*4280*/  SYNCS.ARRIVE.TRANS64.RED.A1T0 RZ, [UR5], RZ ;  /* 0x000000ffffff79a7 */ /* 0x000fe60008100405 */
.L_x_86:
[----:B-12---:R-:W-:Y:S01]  /*4290*/  SHF.L.U32 R2, RZ, 0x1f, RZ ;  /* 0x0000001fff027819 */ /* 0x006fe200000006ff */
[----:B------:R-:W-:Y:S01]  /*42a0*/  UIADD3 UR5, UPT, UPT, UR7, 0x160, URZ ;  /* 0x0000016007057890 */ /* 0x000fe2000fffe0ff */
[----:B------:R-:W-:Y:S02]  /*42b0*/  PLOP3.LUT P0, PT, PT, PT, UP0, 0x80, 0x8 ;  /* 0x000000000008781c */ /* 0x000fe40003f0f008 */
[----:B------:R-:W1:Y:S02]  /*42c0*/  SYNCS.PHASECHK.TRANS64.TRYWAIT P1, [UR7+0x160], R2 ;  /* 0x00016002ff0075a7 */ /* 0x000e640008021107 */
[----:B-1----:R-:W-:Y:S09]  /*42d0*/  @!P1 BRA `(.L_x_88) ;  /* 0x0000004400c89947 */ /* 0x002ff20003800000 */
.L_x_181:
[----:B------:R-:W-:Y:S01]  /*42e0*/  @!UP0 UPRMT UR5, UR4, 0x654, UR5 ;  /* 0x0000065404058896 */ /* 0x000fe20008000005 */
[----:B------:R-:W-:Y:S02]  /*42f0*/  UMOV UR8, 0xffff ;  /* 0x0000ffff00087882 */ /* 0x000fe40000000000 */
[----:B------:R-:W-:-:S06]  /*4300*/  UMOV UR4, 0x1 ;  /* 0x0000000100047882 */ /* 0x000fcc0000000000 */
[----:B------:R-:W-:Y:S01]  /*4310*/  @!P0 SYNCS.ARRIVE.TRANS64.RED.A1T0 RZ, [UR5], RZ ;  /* 0x000000ffffff89a7 */ /* 0x000fe20008100405 */
[----:B------:R-:W-:Y:S01]  /*4320*/  NOP ;  /* 0x0000000000007918 */ /* 0x000fe20000000000 */
[----:B-1----:R-:W1:Y:S01]  /*4330*/  LDS R0, [UR6+0x14] ;  /* 0x00001406ff007984 */ /* 0x002e620008000800 */
[----:B------:R-:W-:-:S04]  /*4340*/  ULOP3.LUT UR5, UR21, 0xffff, URZ, 0xc0, !UPT ;  /* 0x0000ffff15057892 */ /* 0x000fc8000f8ec0ff */
[----:B------:R-:W-:-:S04]  /*4350*/  USHF.R.U32.HI UR5, URZ, 0x5, UR5 ;  /* 0x00000005ff057899 */ /* 0x000fc80008011605 */
[----:B------:R-:W-:Y:S02]  /*4360*/  USHF.L.U32 UR8, UR8, UR5, URZ ;  /* 0x0000000508087299 */ /* 0x000fe400080006ff */
[----:B------:R-:W-:-:S04]  /*4370*/  USHF.L.U32 UR4, UR4, UR5, URZ ;  /* 0x0000000504047299 */ /* 0x000fc800080006ff */
[----:B-1----:R-:W-:-:S04]  /*4380*/  LOP3.LUT R0, R0, UR8, RZ, 0xc0, !PT ;  /* 0x0000000800007c12 */ /* 0x002fc8000f8ec0ff */
[----:B------:R-:W-:-:S13]  /*4390*/  ISETP.NE.AND P0, PT, R0, UR8, PT ;  /* 0x0000000800007c0c */ /* 0x000fda000bf05270 */
[----:B------:R-:W-:Y:S05]  /*43a0*/  @P0 BRA `(.L_x_89) ;  /* 0x0000000000580947 */ /* 0x000fea0003800000 */
[----:B------:R-:W1:Y:S02]  /*43b0*/  LDS R0, [UR6+0x18] ;  /* 0x00001806ff007984 */ /* 0x000e640008000800 */
[----:B-1----:R-:W-:-:S04]  /*43c0*/  LOP3.LUT R0, R0, UR4, RZ, 0xc0, !PT ;  /* 0x0000000400007c12 */ /* 0x002fc8000f8ec0ff */
[----:B------:R-:W-:-:S13]  /*43d0*/  ISETP.NE.AND P0, PT, R0, UR4, PT ;  /* 0x0000000400007c0c */ /* 0x000fda000bf05270 */
[----:B------:R-:W-:Y:S05]  /*43e0*/  @P0 BRA `(.L_x_90) ;  /* 0x00000000003c0947 */ /* 0x000fea0003800000 */
[----:B------:R-:W1:Y:S01]  /*43f0*/  S2R R2, SR_LANEID ;  /* 0x0000000000027919 */ /* 0x000e620000000000 */
[----:B------:R-:W-:Y:S01]  /*4400*/  ULOP3.LUT UR8, URZ, UR8, URZ, 0x33, !UPT ;  /* 0x00000008ff087292 */ /* 0x000fe2000f8e33ff */
[----:B------:R-:W-:Y:S02]  /*4410*/  VOTEU.ANY UR7, UPT, PT ;  /* 0x0000000000077886 */ /* 0x000fe400038e0100 */
[----:B------:R-:W-:-:S03]  /*4420*/  UFLO.U32 UR7, UR7 ;  /* 0x00000007000772bd */ /* 0x000fc600080e0000 */
[----:B------:R-:W-:-:S04]  /*4430*/  IMAD.U32 R0, RZ, RZ, UR8 ;  /* 0x00000008ff007e24 */ /* 0x000fc8000f8e00ff */
[----:B------:R2:W3:Y:S02]  /*4440*/  REDUX UR5, R0 ;  /* 0x00000000000573c4 */ /* 0x0004e40000000000 */
[----:B------:R1:W-:Y:S02]  /*4450*/  UTCATOMSWS.AND URZ, UR8 ;  /* 0x0000000800ff79e3 */ /* 0x0003e40008000000 */
[----:B-1----:R-:W-:Y:S02]  /*4460*/  ISETP.EQ.U32.AND P0, PT, R2, UR7, PT ;  /* 0x0000000702007c0c */ /* 0x002fe4000bf02070 */
[----:B--2---:R-:W-:Y:S02]  /*4470*/  LOP3.LUT R0, RZ, UR4, RZ, 0x33, !PT ;  /* 0x00000004ff007c12 */ /* 0x004fe4000f8e33ff */
[----:B---3--:R-:W-:Y:S02]  /*4480*/  MOV R2, UR5 ;  /* 0x0000000500027c02 */ /* 0x008fe40008000f00 */
[----:B------:R-:W1:Y:S07]  /*4490*/  REDUX UR4, R0 ;  /* 0x00000000000473c4 */ /* 0x000e6e0000000000 */
[----:B------:R2:W-:Y:S01]  /*44a0*/  @P0 ATOMS.AND RZ, [UR6+0x14], R2 ;  /* 0x00001402ffff098c */ /* 0x0005e2000a800006 */
[----:B-1----:R-:W-:-:S05]  /*44b0*/  IMAD.U32 R0, RZ, RZ, UR4 ;  /* 0x00000004ff007e24 */ /* 0x002fca000f8e00ff */
[----:B------:R2:W-:Y:S01]  /*44c0*/  @P0 ATOMS.AND RZ, [UR6+0x18], R0 ;  /* 0x00001800ffff098c */ /* 0x0005e2000a800006 */
[----:B------:R-:W-:Y:S05]  /*44d0*/  BRA `(.L_x_91) ;  /* 0x0000000000147947 */ /* 0x000fea0003800000 */
.L_x_90:
[----:B------:R-:W-:Y:S02]  /*44e0*/  MOV R2, 0x4500 ;  /* 0x0000450000027802 */ /* 0x000fe40000000f00 */
[----:B---345:R-:W-:Y:S05]  /*44f0*/  CALL.REL.NOINC `($__internal_0_$__cuda_sm10x_tcgen05_guardrail_trap_col_being_dealloced_not_returned_by_alloc) ;  /* 0x0000004800347944 */ /* 0x038fea0003c00000 */
[----:B------:R-:W-:Y:S05]  /*4500*/  BRA `(.L_x_91) ;  /* 0x0000000000087947 */ /* 0x000fea0003800000 */
.L_x_89:
[----:B------:R-:W-:Y:S02]  /*4510*/  MOV R2, 0x4530 ;  /* 0x0000453000027802 */ /* 0x000fe40000000f00 */
[----:B---345:R-:W-:Y:S05]  /*4520*/  CALL.REL.NOINC `($__internal_2_$__cuda_sm10x_tcgen05_guardrail_trap_unallocated_columns_being_dealloced) ;  /* 0x0000004800407944 */ /* 0x038fea0003c00000 */
.L_x_91:
[----:B------:R-:W-:Y:S01]  /*4530*/  NOP ;  /* 0x0000000000007918 */ /* 0x000fe20000000000 */
[----:B----4-:R-:W-:Y:S05]  /*4540*/  EXIT ;  /* 0x000000000000794d */ /* 0x010fea0003800000 */
.L_x_62:
[----:B------:R-:W-:-:S09]  /*4550*/  UISETP.NE.OR UP5, UPT, UR10, 0x3, !UP5 ;  /* 0x000000030a00788c */ /* 0x000fd2000efa5670 */
[----:B------:R-:W-:Y:S05]  /*4560*/  BRA.U UP5, `(.L_x_92) ;  /* 0x0000000d05b07547 */ /* 0x000fea000b800000 */
[----:B------:R-:W1:Y:S01]  /*4570*/  LDC R0, c[0x0][0xb30] ;  /* 0x0002cc00ff007b82 */ /* 0x000e620000000800 */
[----:B------:R-:W2:Y:S01]  /*4580*/  LDCU.64 UR8, c[0x0][0x888] ;  /* 0x00011100ff0877ac */ /* 0x000ea20008000a00 */
[----:B------:R-:W-:Y:S02]  /*4590*/  HFMA2 R27, -RZ, RZ, 0, 0 ;  /* 0x00000000ff1b7431 */ /* 0x000fe400000001ff */
[----:B------:R-:W-:Y:S01]  /*45a0*/  IMAD.MOV.U32 R29, RZ, RZ, 0x1 ;  /* 0x00000001ff1d7424 */ /* 0x000fe200078e00ff */
[----:B------:R-:W-:Y:S01]  /*45b0*/  MOV R25, 0x2000 ;  /* 0x0000200000197802 */ /* 0x000fe20000000f00 */
[----:B------:R-:W3:Y:S01]  /*45c0*/  LDCU.64 UR4, c[0x0][0x890] ;  /* 0x00011200ff0477ac */ /* 0x000ee20008000a00 */
[----:B------:R-:W-:Y:S01]  /*45d0*/  IMAD.MOV.U32 R28, RZ, RZ, RZ ;  /* 0x000000ffff1c7224 */ /* 0x000fe200078e00ff */
[----:B------:R-:W4:Y:S01]  /*45e0*/  LDC R24, c[0x0][0x370] ;  /* 0x0000dc00ff187b82 */ /* 0x000f220000000800 */
[----:B------:R-:W-:Y:S01]  /*45f0*/  UMOV UR6, 0x400 ;  /* 0x0000040000067882 */ /* 0x000fe20000000000 */
[----:B------:R-:W-:-:S02]  /*4600*/  UPLOP3.LUT UP1, UPT, UPT, UPT, UPT, 0x40, 0x4 ;  /* 0x000000000004789c */ /* 0x000fc40003f2e870 */
[----:B------:R-:W-:Y:S01]  /*4610*/  ULEA UR6, UR37, UR6, 0x18 ;  /* 0x0000000625067291 */ /* 0x000fe2000f8ec0ff */
[----:B------:R-:W-:-:S03]  /*4620*/  UMOV UR13, URZ ;  /* 0x000000ff000d7c82 */ /* 0x000fc60008000000 */
[----:B------:R-:W4:Y:S01]  /*4630*/  LDC R3, c[0x0][0xb0c] ;  /* 0x0002c300ff037b82 */ /* 0x000f220000000800 */
[----:B--2---:R-:W-:Y:S02]  /*4640*/  UISETP.NE.U32.AND UP3, UPT, UR8, URZ, UPT ;  /* 0x000000ff0800728c */ /* 0x004fe4000bf65070 */
[----:B---3--:R-:W-:-:S05]  /*4650*/  UISETP.NE.U32.AND UP4, UPT, UR4, URZ, UPT ;  /* 0x000000ff0400728c */ /* 0x008fca000bf85070 */
[----:B------:R-:W2:Y:S01]  /*4660*/  LDC R18, c[0x0][0xb20] ;  /* 0x0002c800ff127b82 */ /* 0x000ea20000000800 */
[----:B-1----:R-:W-:Y:S01]  /*4670*/  ISETP.NE.AND P1, PT, R0, 0x1, PT ;  /* 0x000000010000780c */ /* 0x002fe20003f25270 */
[----:B------:R-:W-:Y:S02]  /*4680*/  UISETP.NE.AND.EX UP3, UPT, UR9, URZ, UPT, UP3 ;  /* 0x000000ff0900728c */ /* 0x000fe4000bf65330 */
[----:B------:R-:W-:-:S04]  /*4690*/  UISETP.NE.AND.EX UP4, UPT, UR5, URZ, UPT, UP4 ;  /* 0x000000ff0500728c */ /* 0x000fc8000bf85340 */
[----:B------:R-:W1:Y:S08]  /*46a0*/  LDC.64 R30, c[0x0][0x348] ;  /* 0x0000d200ff1e7b82 */ /* 0x000e700000000a00 */
[----:B------:R-:W3:Y:S08]  /*46b0*/  LDC.64 R16, c[0x0][0xb10] ;  /* 0x0002c400ff107b82 */ /* 0x000ef00000000a00 */
[----:B------:R-:W1:Y:S08]  /*46c0*/  LDC.64 R6, c[0x0][0xb18] ;  /* 0x0002c600ff067b82 */ /* 0x000e700000000a00 */
[----:B------:R-:W1:Y:S08]  /*46d0*/  LDC.64 R4, c[0x0][0xb28] ;  /* 0x0002ca00ff047b82 */ /* 0x000e700000000a00 */
[----:B--2-4-:R-:W1:Y:S02]  /*46e0*/  LDC R19, c[0x0][0x374] ;  /* 0x0000dd00ff137b82 */ /* 0x014e640000000800 */
.L_x_101:
[C---:B------:R-:W-:Y:S02]  /*46f0*/  LEA R0, R28.reuse, UR6, 0x3 ;  /* 0x000000061c007c11 */ /* 0x040fe4000f8e18ff */
[----:B------:R-:W-:Y:S02]  /*4700*/  SHF.L.U32 R2, R27, 0x1f, RZ ;  /* 0x0000001f1b027819 */ /* 0x000fe400000006ff */
[----:B------:R-:W-:Y:S02]  /*4710*/  LEA R20, R28, UR6, 0x4 ;  /* 0x000000061c147c11 */ /* 0x000fe4000f8e20ff */
[----:B--2---:R-:W2:Y:S02]  /*4720*/  SYNCS.PHASECHK.TRANS64.TRYWAIT P0, [R0+URZ+0xe0], R2 ;  /* 0x0000e002000075a7 */ /* 0x004ea400080011ff */
[----:B--2---:R-:W-:Y:S05]  /*4730*/  @!P0 BRA `(.L_x_93) ;  /* 0x0000004000c88947 */ /* 0x004fea0003800000 */
.L_x_182:
[----:B------:R-:W-:Y:S01]  /*4740*/  ISETP.GE.AND P0, PT, R40, 0x1, PT ;  /* 0x000000012800780c */ /* 0x000fe20003f06270 */
[----:B------:R-:W4:Y:S01]  /*4750*/  LDS.128 R20, [R20+0x170] ;  /* 0x0001700014147984 */ /* 0x000f220000000c00 */
[----:B--2---:R-:W-:Y:S01]  /*4760*/  VIADD R0, R0, 0xf0 ;  /* 0x000000f000007836 */ /* 0x004fe20000000000 */
[----:B------:R-:W-:Y:S01]  /*4770*/  @!PT LDS RZ, [RZ] ;  /* 0x00000000fffff984 */ /* 0x000fe20000000800 */
[----:B------:R-:W-:Y:S01]  /*4780*/  @!PT LDS RZ, [RZ] ;  /* 0x00000000fffff984 */ /* 0x000fe20000000800 */
[----:B------:R-:W-:Y:S01]  /*4790*/  @!PT LDS RZ, [RZ] ;  /* 0x00000000fffff984 */ /* 0x000fe20000000800 */
[----:B------:R-:W-:Y:S01]  /*47a0*/  @!PT LDS RZ, [RZ] ;  /* 0x00000000fffff984 */ /* 0x000fe20000000800 */
[----:B------:R2:W-:Y:S06]  /*47b0*/  MEMBAR.ALL.CTA ;  /* 0x0000000000007992 */ /* 0x0005ec0000008000 */
[----:B--2---:R-:W2:Y:S01]  /*47c0*/  FENCE.VIEW.ASYNC.S ;  /* 0x00000000000073c6 */ /* 0x004ea20000000000 */
[----:B------:R-:W-:Y:S04]  /*47d0*/  PRMT R0, RZ, 0x654, R0 ;  /* 0x00000654ff007816 */ /* 0x000fe80000000000 */
[----:B--2---:R2:W-:Y:S01]  /*47e0*/  SYNCS.ARRIVE.TRANS64.RED.A1T0 RZ, [R0+URZ], RZ ;  /* 0x000000ff00ff79a7 */ /* 0x0045e200081004ff */
[----:B----4-:R-:W-:Y:S11]  /*47f0*/  LOP3.LUT P3, RZ, R22, 0x1, RZ, 0xc0, !PT ;  /* 0x0000000116ff7812 */ /* 0x010ff6000786c0ff */
[----:B------:R-:W-:Y:S02]  /*4800*/  @!UPT UIADD3 URZ, UPT, UPT, URZ, URZ, URZ ;  /* 0x000000fffffff290 */ /* 0x000fe4000fffe0ff */
[----:B------:R-:W-:Y:S02]  /*4810*/  @P3 MOV R11, R20 ;  /* 0x00000014000b3202 */ /* 0x000fe40000000f00 */
[----:B------:R-:W-:Y:S01]  /*4820*/  @P3 LOP3.LUT R10, R21, 0xffff, RZ, 0xc0, !PT ;  /* 0x0000ffff150a3812 */ /* 0x000fe200078ec0ff */
[----:B--2---:R-:W-:Y:S06]  /*4830*/  @!P0 BRA `(.L_x_94) ;  /* 0x0000000000a48947 */ /* 0x004fec0003800000 */
[-C--:B-1----:R-:W-:Y:S01]  /*4840*/  IMAD.HI.U32 R0, R19, R7.reuse, RZ ;  /* 0x0000000713007227 */ /* 0x082fe200078e00ff */
[----:B------:R-:W-:Y:S02]  /*4850*/  ISETP.NE.AND P0, PT, R6, 0x1, PT ;  /* 0x000000010600780c */ /* 0x000fe40003f05270 */
[----:B------:R-:W-:Y:S01]  /*4860*/  ISETP.NE.AND P2, PT, R40, 0x1, PT ;  /* 0x000000012800780c */ /* 0x000fe20003f45270 */
[----:B---3--:R-:W-:Y:S01]  /*4870*/  IMAD.HI.U32 R9, R24, R16, RZ ;  /* 0x0000001018097227 */ /* 0x008fe200078e00ff */
[----:B------:R-:W-:Y:S02]  /*4880*/  SHF.R.U32.HI R0, RZ, R18, R0 ;  /* 0x00000012ff007219 */ /* 0x000fe40000011600 */
[----:B------:R-:W-:Y:S01]  /*4890*/  ISETP.NE.AND P4, PT, R3, 0x1, PT ;  /* 0x000000010300780c */ /* 0x000fe20003f85270 */
[----:B------:R-:W-:Y:S01]  /*48a0*/  IMAD.HI.U32 R13, R10, R7, RZ ;  /* 0x000000070a0d7227 */ /* 0x000fe200078e00ff */
[----:B------:R-:W-:Y:S02]  /*48b0*/  SHF.R.U32.HI R9, RZ, R17, R9 ;  /* 0x00000011ff097219 */ /* 0x000fe40000011609 */
[----:B------:R-:W-:Y:S01]  /*48c0*/  SEL R0, R19, R0, !P0 ;  /* 0x0000000013007207 */ /* 0x000fe20004000000 */
[----:B------:R-:W-:Y:S01]  /*48d0*/  IMAD.HI.U32 R12, R11, R16, RZ ;  /* 0x000000100b0c7227 */ /* 0x000fe200078e00ff */
[----:B------:R-:W-:Y:S03]  /*48e0*/  SEL R9, R24, R9, !P4 ;  /* 0x0000000918097207 */ /* 0x000fe60006000000 */
[-C--:B------:R-:W-:Y:S01]  /*48f0*/  IMAD.HI.U32 R8, R0, R4.reuse, RZ ;  /* 0x0000000400087227 */ /* 0x080fe200078e00ff */
[----:B------:R-:W-:Y:S03]  /*4900*/  SHF.R.U32.HI R12, RZ, R17, R12 ;  /* 0x00000011ff0c7219 */ /* 0x000fe6000001160c */
[----:B------:R-:W-:Y:S01]  /*4910*/  IMAD.HI.U32 R2, R9, R4, RZ ;  /* 0x0000000409027227 */ /* 0x000fe200078e00ff */
[-C--:B------:R-:W-:Y:S02]  /*4920*/  @P2 SHF.R.U32.HI R0, RZ, R5.reuse, R8 ;  /* 0x00000005ff002219 */ /* 0x080fe40000011608 */
[----:B------:R-:W-:Y:S02]  /*4930*/  SHF.R.U32.HI R8, RZ, R18, R13 ;  /* 0x00000012ff087219 */ /* 0x000fe4000001160d */
[----:B------:R-:W-:Y:S01]  /*4940*/  @P2 SHF.R.U32.HI R9, RZ, R5, R2 ;  /* 0x00000005ff092219 */ /* 0x000fe20000011602 */
[----:B------:R-:W-:Y:S01]  /*4950*/  IMAD R0, R40, R0, RZ ;  /* 0x0000000028007224 */ /* 0x000fe200078e02ff */
[----:B------:R-:W-:Y:S02]  /*4960*/  SEL R8, R10, R8, !P0 ;  /* 0x000000080a087207 */ /* 0x000fe40004000000 */
[----:B------:R-:W-:Y:S01]  /*4970*/  SEL R2, R11, R12, !P4 ;  /* 0x0000000c0b027207 */ /* 0x000fe20006000000 */
[----:B------:R-:W-:Y:S01]  /*4980*/  IMAD R12, R40, R9, RZ ;  /* 0x00000009280c7224 */ /* 0x000fe200078e02ff */
[C---:B------:R-:W-:Y:S01]  /*4990*/  ISETP.GE.AND P0, PT, R8.reuse, R0, PT ;  /* 0x000000000800720c */ /* 0x040fe20003f06270 */
[----:B------:R-:W-:Y:S03]  /*49a0*/  IMAD.HI.U32 R0, R8, R4, RZ ;  /* 0x0000000408007227 */ /* 0x000fe600078e00ff */
[----:B------:R-:W-:Y:S02]  /*49b0*/  ISETP.GE.OR P0, PT, R2, R12, P0 ;  /* 0x0000000c0200720c */ /* 0x000fe40000706670 */
[-C--:B------:R-:W-:Y:S04]  /*49c0*/  SHF.R.U32.HI R0, RZ, R5.reuse, R0 ;  /* 0x00000005ff007219 */ /* 0x080fe80000011600 */
[----:B------:R-:W-:Y:S05]  /*49d0*/  SEL R13, R8, R0, !P2 ;  /* 0x00000000080d7207 */ /* 0x000fea0005000000 */
[----:B------:R-:W-:Y:S02]  /*49e0*/  IMAD.MOV R12, RZ, RZ, -R13 ;  /* 0x000000ffff0c7224 */ /* 0x000fe400078e0a0d */
[----:B------:R-:W-:Y:S04]  /*49f0*/  @!P0 IMAD.HI.U32 R0, R2, R4, RZ ;  /* 0x0000000402008227 */ /* 0x000fe800078e00ff */
[----:B------:R-:W-:Y:S01]  /*4a00*/  IMAD R12, R40, R12, R8 ;  /* 0x0000000c280c7224 */ /* 0x000fe200078e0208 */
[----:B------:R-:W-:Y:S04]  /*4a10*/  @!P0 SHF.R.U32.HI R0, RZ, R5, R0 ;  /* 0x00000005ff008219 */ /* 0x000fe80000011600 */
[----:B------:R-:W-:Y:S04]  /*4a20*/  @!P0 SEL R0, R2, R0, !P2 ;  /* 0x0000000002008207 */ /* 0x000fe80005000000 */
[----:B------:R-:W-:Y:S01]  /*4a30*/  @!P0 IADD3 R13, PT, PT, R13, -R0, RZ ;  /* 0x800000000d0d8210 */ /* 0x000fe20007ffe0ff */
[----:B------:R-:W-:Y:S01]  /*4a40*/  @!P0 IMAD R0, R9, R12, R0 ;  /* 0x0000000c09008224 */ /* 0x000fe200078e0200 */
[----:B------:R-:W-:Y:S01]  /*4a50*/  IADD3 R9, PT, PT, -R8, RZ, RZ ;  /* 0x000000ff08097210 */ /* 0x000fe20007ffe1ff */
[--C-:B------:R-:W-:Y:S02]  /*4a60*/  IMAD.MOV R12, RZ, RZ, -R2.reuse ;  /* 0x000000ffff0c7224 */ /* 0x100fe400078e0a02 */
[----:B------:R-:W-:Y:S02]  /*4a70*/  @!P0 IMAD R8, R13, R40, R2 ;  /* 0x000000280d088224 */ /* 0x000fe400078e0202 */
[----:B------:R-:W-:Y:S02]  /*4a80*/  @!P0 IMAD.MOV.U32 R2, RZ, RZ, R0 ;  /* 0x000000ffff028224 */ /* 0x000fe400078e0000 */
[----:B------:R-:W-:Y:S02]  /*4a90*/  IMAD R11, R3, R12, R11 ;  /* 0x0000000c030b7224 */ /* 0x000fe400078e020b */
[----:B------:R-:W-:Y:S02]  /*4aa0*/  IMAD R10, R6, R9, R10 ;  /* 0x00000009060a7224 */ /* 0x000fe400078e020a */
[----:B------:R-:W-:Y:S02]  /*4ab0*/  IMAD R11, R2, R3, R11 ;  /* 0x00000003020b7224 */ /* 0x000fe400078e020b */
[----:B------:R-:W-:Y:S02]  /*4ac0*/  IMAD R10, R8, R6, R10 ;  /* 0x00000006080a7224 */ /* 0x000fe400078e020a */
.L_x_94:
[----:B------:R-:W-:Y:S05]  /*4ad0*/  BRA.U UP1, `(.L_x_95) ;  /* 0x0000000101107547 */ /* 0x000fea000b800000 */
[----:B------:R-:W-:Y:S04]  /*4ae0*/  MOV R2, UR7 ;  /* 0x0000000700027c02 */ /* 0x000fe80008000f00 */
[----:B------:R-:W-:Y:S04]  /*4af0*/  SHF.L.U32 R2, R2, 0x1f, RZ ;  /* 0x0000001f02027819 */ /* 0x000fe800000006ff */
[----:B------:R-:W2:Y:S02]  /*4b00*/  SYNCS.PHASECHK.TRANS64.TRYWAIT P0, [UR6+0xd8], R2 ;  /* 0x0000d802ff0075a7 */ /* 0x000ea40008001106 */
[----:B--2---:R-:W-:Y:S05]  /*4b10*/  @!P0 BRA `(.L_x_96) ;  /* 0x0000003c00e48947 */ /* 0x004fea0003800000 */
.L_x_95:
[----:B------:R-:W-:Y:S02]  /*4b20*/  R2UR UR11, R14 ;  /* 0x000000000e0b72ca */ /* 0x000fe400000e0000 */
[----:B------:R-:W-:Y:S02]  /*4b30*/  R2UR UR10, R15 ;  /* 0x000000000f0a72ca */ /* 0x000fe400000e0000 */
[----:B------:R-:W-:Y:S04]  /*4b40*/  ISETP.NE.U32.AND P2, PT, RZ, UR4, PT ;  /* 0x00000004ff007c0c */ /* 0x000fe8000bf45070 */
[----:B------:R-:W-:Y:S05]  /*4b50*/  ISETP.NE.AND.EX P2, PT, RZ, UR5, PT, P2 ;  /* 0x00000005ff007c0c */ /* 0x000fea000bf45320 */
[----:B------:R-:W-:Y:S02]  /*4b60*/  USHF.L.U32 UR11, UR11, 0x7, URZ ;  /* 0x000000070b0b7899 */ /* 0x000fe400080006ff */
[----:B------:R-:W-:Y:S01]  /*4b70*/  USHF.L.U32 UR10, UR10, 0x6, URZ ;  /* 0x000000060a0a7899 */ /* 0x000fe200080006ff */
[----:B------:R-:W-:Y:S11]  /*4b80*/  BRA.U !UP4, `(.L_x_97) ;  /* 0x000000010c347547 */ /* 0x000ff6000b800000 */
[----:B------:R-:W-:Y:S01]  /*4b90*/  UPLOP3.LUT UP0, UPT, UPT, UPT, UP3, 0x80, 0x8 ;  /* 0x000000000008789c */ /* 0x000fe20003f0f030 */
[----:B--2---:R-:W-:Y:S02]  /*4ba0*/  HFMA2 R0, -RZ, RZ, 0, 5.9604644775390625e-08 ;  /* 0x00000001ff007431 */ /* 0x004fe400000001ff */
[----:B------:R-:W-:Y:S03]  /*4bb0*/  IMAD.MOV.U32 R92, RZ, RZ, 0x1 ;  /* 0x00000001ff5c7424 */ /* 0x000fe600078e00ff */
[----:B------:R-:W-:Y:S05]  /*4bc0*/  PLOP3.LUT P0, PT, PT, PT, UP0, 0x80, 0x8 ;  /* 0x000000000008781c */ /* 0x000fea0003f0f008 */
[----:B------:R-:W2:Y:S01]  /*4bd0*/  @UP0 LDCU.64 UR14, c[0x0][0x888] ;  /* 0x00011100ff0e07ac */ /* 0x000ea20008000a00 */
[----:B------:R-:W-:Y:S07]  /*4be0*/  @UP0 UIMAD UR8, UR36, UR4, URZ ;  /* 0x00000004240802a4 */ /* 0x000fee000f8e02ff */
[----:B------:R-:W-:Y:S01]  /*4bf0*/  @!P0 PRMT R92, R0, 0x7610, R92 ;  /* 0x00007610005c8816 */ /* 0x000fe2000000005c */
[----:B--2---:R-:W-:Y:S03]  /*4c00*/  @UP0 UIMAD.WIDE UR14, UR8, 0x4, UR14 ;  /* 0x00000004080e08a5 */ /* 0x004fe6000f8e020e */
[----:B------:R-:W2:Y:S03]  /*4c10*/  @!UP0 LDCU UR8, c[0x0][0x880] ;  /* 0x00011000ff0887ac */ /* 0x000ea60008000800 */
[----:B------:R-:W-:Y:S01]  /*4c20*/  IMAD.U32 R8, RZ, RZ, UR14 ;  /* 0x0000000eff087e24 */ /* 0x000fe2000f8e00ff */
[----:B------:R-:W-:Y:S05]  /*4c30*/  MOV R9, UR15 ;  /* 0x0000000f00097c02 */ /* 0x000fea0008000f00 */
[----:B-----5:R4:W5:Y:S02]  /*4c40*/  @P0 LDG.E R49, desc[UR46][R8.64] ;  /* 0x0000002e08310981 */ /* 0x020964000c1e1900 */
[----:B--2-4-:R-:W-:Y:S07]  /*4c50*/  @!P0 IMAD.U32 R49, RZ, RZ, UR8 ;  /* 0x00000008ff318e24 */ /* 0x014fee000f8e00ff */
.L_x_97:
[----:B-----5:R-:W-:Y:S01]  /*4c60*/  @!P2 FSETP.EQ.AND P0, PT, R49, RZ, PT ;  /* 0x000000ff3100a20b */ /* 0x020fe20003f02000 */
[----:B------:R-:W-:Y:S01]  /*4c70*/  @!UPT UIADD3 URZ, UPT, UPT, URZ, URZ, URZ ;  /* 0x000000fffffff290 */ /* 0x000fe2000fffe0ff */
[----:B------:R-:W-:Y:S11]  /*4c80*/  @!P2 BRA `(.L_x_98) ;  /* 0x000000000014a947 */ /* 0x000ff60003800000 */
[----:B------:R-:W-:Y:S02]  /*4c90*/  LOP3.LUT P2, RZ, R92, 0xff, RZ, 0xc0, !PT ;  /* 0x000000ff5cff7812 */ /* 0x000fe4000784c0ff */
[----:B------:R-:W-:Y:S04]  /*4ca0*/  PLOP3.LUT P0, PT, PT, PT, UP0, 0x80, 0x8 ;  /* 0x000000000008781c */ /* 0x000fe80003f0f008 */
[----:B------:R-:W-:Y:S07]  /*4cb0*/  PLOP3.LUT P0, PT, P0, PT, PT, 0x8, 0x80 ;  /* 0x000000000080781c */ /* 0x000fee000070e170 */
[----:B------:R-:W-:Y:S11]  /*4cc0*/  @P2 FSETP.EQ.AND P0, PT, R49, RZ, PT ;  /* 0x000000ff3100220b */ /* 0x000ff60003f02000 */
[----:B------:R-:W-:Y:S02]  /*4cd0*/  @!UPT UIADD3 URZ, UPT, UPT, URZ, URZ, URZ ;  /* 0x000000fffffff290 */ /* 0x000fe4000fffe0ff */
.L_x_98:
[----:B------:R-:W-:Y:S01]  /*4ce0*/  ULEA UR15, UR13, UR6, 0x3 ;  /* 0x000000060d0f7291 */ /* 0x000fe2000f8e18ff */
[----:B------:R-:W-:Y:S02]  /*4cf0*/  SHF.L.U32 R9, R29, 0x1f, RZ ;  /* 0x0000001f1d097819 */ /* 0x000fe400000006ff */
[----:B------:R-:W-:Y:S04]  /*4d00*/  ELECT P4, URZ, PT ;  /* 0x0000000000ff782f */ /* 0x000fe80003880000 */
[----:B------:R-:W-:Y:S02]  /*4d10*/  PLOP3.LUT P4, PT, P0, P4, PT, 0xf2, 0x2f ;  /* 0x00000000002f781c */ /* 0x000fe40000789e72 */
[----:B------:R-:W4:Y:S11]  /*4d20*/  SYNCS.PHASECHK.TRANS64.TRYWAIT P2, [UR15+0xb8], R9 ;  /* 0x0000b809ff0075a7 */ /* 0x000f36000804110f */
[----:B-1----:R-:W-:Y:S05]  /*4d30*/  @!P4 IADD3 R8, P0, PT, R30, 0x580, RZ ;  /* 0x000005801e08c810 */ /* 0x002fea0007f1e0ff */
[----:B--2---:R-:W-:Y:S01]  /*4d40*/  @!P4 IMAD.X R2, RZ, RZ, R31, P0 ;  /* 0x000000ffff02c224 */ /* 0x004fe200000e061f */
[----:B----4-:R-:W-:Y:S07]  /*4d50*/  @!P2 BRA `(.L_x_99) ;  /* 0x0000003c006ca947 */ /* 0x010fee0003800000 */
.L_x_185:
[----:B------:R-:W2:Y:S01]  /*4d60*/  LDC.64 R12, c[0x0][0xb18] ;  /* 0x0002c600ff0c7b82 */ /* 0x000ea20000000a00 */
[----:B------:R-:W-:Y:S01]  /*4d70*/  @!P4 R2UR UR8, R2 ;  /* 0x000000000208c2ca */ /* 0x000fe200000e0000 */
[----:B------:R-:W-:Y:S01]  /*4d80*/  VOTEU.ALL UP2, P4 ;  /* 0x0000000000ff7886 */ /* 0x000fe20002040000 */
[----:B------:R-:W-:Y:S01]  /*4d90*/  @!P4 R2UR UR9, R8 ;  /* 0x000000000809c2ca */ /* 0x000fe200000e0000 */
[----:B------:R-:W-:Y:S01]  /*4da0*/  VOTEU.ALL UP1, P4 ;  /* 0x0000000000ff7886 */ /* 0x000fe20002020000 */
[----:B-1----:R-:W-:Y:S03]  /*4db0*/  @!P4 IMAD.MOV.U32 R0, RZ, RZ, 0x2000 ;  /* 0x00002000ff00c424 */ /* 0x002fe600078e00ff */
[----:B------:R-:W1:Y:S01]  /*4dc0*/  @!P1 LDC R2, c[0x0][0xb0c] ;  /* 0x0002c300ff029b82 */ /* 0x000e620000000800 */
[----:B------:R-:W-:Y:S01]  /*4dd0*/  UMOV UR20, 0x0 ;  /* 0x0000000000147882 */ /* 0x000fe20000000000 */
[----:B------:R-:W-:Y:S01]  /*4de0*/  UMOV UR21, 0x10000000 ;  /* 0x1000000000157882 */ /* 0x000fe20000000000 */
[----:B------:R-:W-:Y:S01]  /*4df0*/  UMOV UR12, UR36 ;  /* 0x00000024000c7c82 */ /* 0x000fe20008000000 */
[----:B------:R-:W-:Y:S01]  /*4e00*/  UIADD3 UR14, UPT, UPT, UR13, 0x1, URZ ;  /* 0x000000010d0e7890 */ /* 0x000fe2000fffe0ff */
[----:B------:R-:W-:Y:S01]  /*4e10*/  @P3 SHF.R.U32.HI R26, RZ, 0x10, R21 ;  /* 0x00000010ff1a3819 */ /* 0x000fe20000011615 */
[----:B------:R-:W-:Y:S02]  /*4e20*/  VIADD R28, R28, 0x1 ;  /* 0x000000011c1c7836 */ /* 0x000fe40000000000 */
[----:B------:R-:W-:Y:S01]  /*4e30*/  IMAD.U32 R9, RZ, RZ, UR8 ;  /* 0x00000008ff097e24 */ /* 0x000fe2000f8e00ff */
[----:B------:R-:W-:Y:S01]  /*4e40*/  @!UP2 ULEA UR8, UR13, UR6, 0xd ;  /* 0x000000060d08a291 */ /* 0x000fe2000f8e68ff */
[----:B------:R-:W-:Y:S01]  /*4e50*/  IMAD.U32 R8, RZ, RZ, UR9 ;  /* 0x00000009ff087e24 */ /* 0x000fe2000f8e00ff */
[----:B------:R-:W-:Y:S02]  /*4e60*/  UIADD3 UR9, UPT, UPT, UR15, 0xa0, URZ ;  /* 0x000000a00f097890 */ /* 0x000fe4000fffe0ff */
[----:B------:R-:W-:Y:S01]  /*4e70*/  @!P4 R2UR UR19, R9 ;  /* 0x000000000913c2ca */ /* 0x000fe200000e0000 */
[----:B------:R-:W-:Y:S01]  /*4e80*/  @!UP2 UIADD3 UR8, UPT, UPT, UR8, 0x200, URZ ;  /* 0x000002000808a890 */ /* 0x000fe2000fffe0ff */
[----:B------:R-:W-:Y:S01]  /*4e90*/  @!P4 R2UR UR18, R8 ;  /* 0x000000000812c2ca */ /* 0x000fe200000e0000 */
[----:B------:R-:W-:Y:S01]  /*4ea0*/  UISETP.NE.AND UP5, UPT, UR14, 0x3, UPT ;  /* 0x000000030e00788c */ /* 0x000fe2000bfa5270 */
[----:B------:R-:W4:Y:S01]  /*4eb0*/  LDC.64 R8, c[0x0][0xb10] ;  /* 0x0002c400ff087b82 */ /* 0x000f220000000a00 */
[----:B------:R-:W-:Y:S02]  /*4ec0*/  UPRMT UR16, UR37, 0x654, UR9 ;  /* 0x0000065425107896 */ /* 0x000fe40008000009 */
[----:B------:R-:W-:Y:S02]  /*4ed0*/  USEL UR17, URZ, 0x1, UP5 ;  /* 0x00000001ff117887 */ /* 0x000fe4000a800000 */
[----:B------:R-:W-:Y:S04]  /*4ee0*/  USEL UR14, UR14, URZ, UP5 ;  /* 0x000000ff0e0e7287 */ /* 0x000fe8000a800000 */
[----:B------:R-:W-:Y:S01]  /*4ef0*/  ULEA UR13, UR14, UR6, 0x3 ;  /* 0x000000060e0d7291 */ /* 0x000fe2000f8e18ff */
[----:B------:R-:W-:Y:S01]  /*4f00*/  LOP3.LUT R29, R29, UR17, RZ, 0x3c, !PT ;  /* 0x000000111d1d7c12 */ /* 0x000fe2000f8e3cff */
[----:B------:R1:W-:Y:S01]  /*4f10*/  @!UP1 UTMALDG.3D [UR8], [UR18], desc[UR20] ;  /* 0x00001408120095b4 */ /* 0x0003e20008011000 */
[----:B------:R5:W-:Y:S02]  /*4f20*/  @!P4 SYNCS.ARRIVE.TRANS64.RED.A0TR RZ, [UR15+0xa0], R0 ;  /* 0x0000a000ffffc9a7 */ /* 0x000be4000830040f */
[----:B------:R-:W-:Y:S01]  /*4f30*/  SHF.L.U32 R14, R29, 0x1f, RZ ;  /* 0x0000001f1d0e7819 */ /* 0x000fe200000006ff */
[C---:B----4-:R-:W-:Y:S01]  /*4f40*/  @!P1 IMAD.HI.U32 R8, R11.reuse, R8, RZ ;  /* 0x000000080b089227 */ /* 0x050fe200078e00ff */
[----:B--2---:R-:W-:Y:S02]  /*4f50*/  @!P1 ISETP.NE.AND P0, PT, R12, 0x1, PT ;  /* 0x000000010c00980c */ /* 0x004fe40003f05270 */
[----:B-1----:R-:W-:Y:S01]  /*4f60*/  @!P1 ISETP.NE.AND P2, PT, R2, 0x1, PT ;  /* 0x000000010200980c */ /* 0x002fe20003f45270 */
[----:B------:R-:W-:Y:S01]  /*4f70*/  SYNCS.ARRIVE.TRANS64.RED.A1T0 RZ, [UR16], RZ ;  /* 0x000000ffffff79a7 */ /* 0x000fe20008100410 */
[C---:B------:R-:W-:Y:S01]  /*4f80*/  @!P1 IMAD.HI.U32 R13, R10.reuse, R13, RZ ;  /* 0x0000000d0a0d9227 */ /* 0x040fe200078e00ff */
[----:B------:R-:W-:Y:S04]  /*4f90*/  @!P1 SHF.R.U32.HI R8, RZ, R9, R8 ;  /* 0x00000009ff089219 */ /* 0x000fe80000011608 */
[----:B------:R-:W-:Y:S01]  /*4fa0*/  @!P1 SEL R8, R11, R8, !P2 ;  /* 0x000000080b089207 */ /* 0x000fe20005000000 */
[----:B------:R-:W1:Y:S01]  /*4fb0*/  SYNCS.PHASECHK.TRANS64.TRYWAIT P5, [UR13+0xb8], R14 ;  /* 0x0000b80eff0075a7 */ /* 0x000e6200080a110d */
[----:B-----5:R-:W2:Y:S02]  /*4fc0*/  @!P1 LDC R0, c[0x0][0xb20] ;  /* 0x0002c800ff009b82 */ /* 0x020ea40000000800 */
[----:B--2---:R-:W-:Y:S04]  /*4fd0*/  @!P1 SHF.R.U32.HI R0, RZ, R0, R13 ;  /* 0x00000000ff009219 */ /* 0x004fe8000001160d */
[----:B------:R-:W-:Y:S05]  /*4fe0*/  @!P1 SEL R9, R10, R0, !P0 ;  /* 0x000000000a099207 */ /* 0x000fea0004000000 */
[----:B------:R-:W-:Y:S02]  /*4ff0*/  @!P1 IMAD.IADD R0, R9, 0x1, -R8 ;  /* 0x0000000109009824 */ /* 0x000fe400078e0a08 */
[----:B------:R-:W-:Y:S02]  /*5000*/  @!P1 IMAD.IADD R8, R8, 0x1, -R9 ;  /* 0x0000000108089824 */ /* 0x000fe400078e0a09 */
[----:B------:R-:W-:Y:S02]  /*5010*/  @!P1 IMAD R11, R0, R2, R11 ;  /* 0x00000002000b9224 */ /* 0x000fe400078e020b */
[----:B------:R-:W-:Y:S01]  /*5020*/  @!P1 IMAD R10, R8, R12, R10 ;  /* 0x0000000c080a9224 */ /* 0x000fe200078e020a */
[----:B-1----:R-:W-:Y:S06]  /*5030*/  @!P5 BRA `(.L_x_100) ;  /* 0x0000003800ccd947 */ /* 0x002fec0003800000 */
.L_x_187:
[----:B------:R-:W-:Y:S01]  /*5040*/  @!P4 IADD3 R2, P0, PT, R30, 0x580, RZ ;  /* 0x000005801e02c810 */ /* 0x000fe20007f1e0ff */
[----:B------:R-:W-:Y:S01]  /*5050*/  UMOV UR18, 0x0 ;  /* 0x0000000000127882 */ /* 0x000fe20000000000 */
[----:B------:R-:W-:Y:S01]  /*5060*/  UMOV UR19, 0x10000000 ;  /* 0x1000000000137882 */ /* 0x000fe20000000000 */
[----:B------:R-:W-:Y:S01]  /*5070*/  VOTEU.ALL UP1, P4 ;  /* 0x0000000000ff7886 */ /* 0x000fe20002020000 */
[----:B------:R-:W-:Y:S01]  /*5080*/  @!P4 R2UR UR9, R2 ;  /* 0x000000000209c2ca */ /* 0x000fe200000e0000 */
[----:B-1----:R-:W-:Y:S01]  /*5090*/  @!P4 IMAD.X R0, RZ, RZ, R31, P0 ;  /* 0x000000ffff00c224 */ /* 0x002fe200000e061f */
[----:B------:R-:W-:Y:S01]  /*50a0*/  UMOV UR12, UR36 ;  /* 0x00000024000c7c82 */ /* 0x000fe20008000000 */
[----:B------:R-:W-:Y:S01]  /*50b0*/  @P3 R2UR UR36, R26 ;  /* 0x000000001a2432ca */ /* 0x000fe200000e0000 */
[----:B------:R-:W-:Y:S01]  /*50c0*/  @!UP1 ULEA UR15, UR14, UR6, 0xd ;  /* 0x000000060e0f9291 */ /* 0x000fe2000f8e68ff */
[----:B------:R-:W-:Y:S01]  /*50d0*/  ISETP.NE.AND P0, PT, R28, 0x2, PT ;  /* 0x000000021c00780c */ /* 0x000fe20003f05270 */
[----:B------:R-:W-:Y:S01]  /*50e0*/  @!UP1 UIADD3 UR10, UPT, UPT, UR10, 0x20, URZ ;  /* 0x000000200a0a9890 */ /* 0x000fe2000fffe0ff */
[----:B------:R-:W-:Y:S01]  /*50f0*/  @!P4 R2UR UR8, R0 ;  /* 0x000000000008c2ca */ /* 0x000fe200000e0000 */
[----:B------:R-:W-:Y:S01]  /*5100*/  IMAD.IADD R15, R10, 0x1, R90 ;  /* 0x000000010a0f7824 */ /* 0x000fe200078e025a */
[----:B------:R-:W-:Y:S01]  /*5110*/  SEL R0, RZ, 0x1, P0 ;  /* 0x00000001ff007807 */ /* 0x000fe20000000000 */
[----:B------:R-:W-:Y:S01]  /*5120*/  IMAD.IADD R14, R11, 0x1, R91 ;  /* 0x000000010b0e7824 */ /* 0x000fe200078e025b */
[----:B------:R-:W-:Y:S02]  /*5130*/  SEL R28, R28, RZ, P0 ;  /* 0x000000ff1c1c7207 */ /* 0x000fe40000000000 */
[----:B------:R-:W-:Y:S01]  /*5140*/  IMAD.U32 R8, RZ, RZ, UR9 ;  /* 0x00000009ff087e24 */ /* 0x000fe2000f8e00ff */
[----:B------:R-:W-:Y:S01]  /*5150*/  UIADD3 UR9, UPT, UPT, UR13, 0xa0, URZ ;  /* 0x000000a00d097890 */ /* 0x000fe2000fffe0ff */
[----:B------:R-:W-:Y:S03]  /*5160*/  LOP3.LUT R27, R27, R0, RZ, 0x3c, !PT ;  /* 0x000000001b1b7212 */ /* 0x000fe600078e3cff */
[----:B------:R-:W-:Y:S02]  /*5170*/  @!P4 R2UR UR16, R8 ;  /* 0x000000000810c2ca */ /* 0x000fe400000e0000 */
[----:B------:R-:W-:Y:S01]  /*5180*/  IMAD.U32 R9, RZ, RZ, UR8 ;  /* 0x00000008ff097e24 */ /* 0x000fe2000f8e00ff */
[----:B------:R-:W-:Y:S01]  /*5190*/  @!UP1 UIADD3 UR8, UPT, UPT, UR15, 0x200, URZ ;  /* 0x000002000f089890 */ /* 0x000fe2000fffe0ff */
[----:B------:R-:W-:Y:S01]  /*51a0*/  VOTEU.ALL UP1, P4 ;  /* 0x0000000000ff7886 */ /* 0x000fe20002020000 */
[----:B------:R-:W-:Y:S02]  /*51b0*/  UPRMT UR15, UR37, 0x654, UR9 ;  /* 0x00000654250f7896 */ /* 0x000fe40008000009 */
[----:B------:R-:W-:Y:S11]  /*51c0*/  @!P4 R2UR UR17, R9 ;  /* 0x000000000911c2ca */ /* 0x000ff600000e0000 */
[----:B------:R-:W-:Y:S02]  /*51d0*/  @!UPT UIADD3 URZ, UPT, UPT, URZ, URZ, URZ ;  /* 0x000000fffffff290 */ /* 0x000fe4000fffe0ff */
[----:B------:R2:W-:Y:S01]  /*51e0*/  @!UP1 UTMALDG.3D [UR8], [UR16], desc[UR18] ;  /* 0x00001208100095b4 */ /* 0x0005e20008011000 */
[----:B------:R2:W-:Y:S01]  /*51f0*/  @!P4 SYNCS.ARRIVE.TRANS64.RED.A0TR RZ, [UR13+0xa0], R25 ;  /* 0x0000a019ffffc9a7 */ /* 0x0005e2000830040d */
[----:B------:R-:W-:Y:S04]  /*5200*/  UIADD3 UR13, UPT, UPT, UR14, 0x1, URZ ;  /* 0x000000010e0d7890 */ /* 0x000fe8000fffe0ff */
[----:B------:R-:W-:Y:S04]  /*5210*/  UISETP.NE.AND UP1, UPT, UR13, 0x3, UPT ;  /* 0x000000030d00788c */ /* 0x000fe8000bf25270 */
[----:B------:R-:W-:Y:S02]  /*5220*/  USEL UR14, URZ, 0x1, UP1 ;  /* 0x00000001ff0e7887 */ /* 0x000fe40008800000 */
[----:B------:R-:W-:Y:S02]  /*5230*/  USEL UR13, UR13, URZ, UP1 ;  /* 0x000000ff0d0d7287 */ /* 0x000fe40008800000 */
[----:B------:R-:W-:Y:S02]  /*5240*/  UPLOP3.LUT UP1, UPT, UPT, UPT, UPT, 0x80, 0x8 ;  /* 0x000000000008789c */ /* 0x000fe40003f2f070 */
[----:B------:R-:W-:Y:S01]  /*5250*/  LOP3.LUT R29, R29, UR14, RZ, 0x3c, !PT ;  /* 0x0000000e1d1d7c12 */ /* 0x000fe2000f8e3cff */
[----:B------:R-:W-:Y:S01]  /*5260*/  SYNCS.ARRIVE.TRANS64.RED.A1T0 RZ, [UR15], RZ ;  /* 0x000000ffffff79a7 */ /* 0x000fe2000810040f */
[----:B------:R-:W-:Y:S07]  /*5270*/  @P3 BRA `(.L_x_101) ;  /* 0xfffffff4001c3947 */ /* 0x000fee000383ffff */
[----:B------:R-:W-:Y:S01]  /*5280*/  UIADD3 UR6, UPT, UPT, UR6, 0xb8, URZ ;  /* 0x000000b806067890 */ /* 0x000fe2000fffe0ff */
[----:B------:R-:W-:-:S03]  /*5290*/  SHF.L.U32 R2, R29, 0x1f, RZ ;  /* 0x0000001f1d027819 */ /* 0x000fc600000006ff */
[----:B------:R-:W-:-:S09]  /*52a0*/  ULEA UR4, UR13, UR6, 0x3 ;  /* 0x000000060d047291 */ /* 0x000fd2000f8e18ff */
[----:B------:R-:W1:Y:S02]  /*52b0*/  SYNCS.PHASECHK.TRANS64.TRYWAIT P0, [UR4], R2 ;  /* 0x00000002ff0075a7 */ /* 0x000e640008001104 */
[----:B-1----:R-:W-:Y:S05]  /*52c0*/  @!P0 BRA `(.L_x_102) ;  /* 0x0000003800408947 */ /* 0x002fea0003800000 */
.L_x_189:
        /* <DEDUP_REMOVED lines=9> */
.L_x_191:
[----:B------:R-:W-:-:S04]  /*5360*/  UIADD3 UR5, UPT, UPT, UR5, 0x1, URZ ;  /* 0x0000000105057890 */ /* 0x000fc8000fffe0ff */
[----:B------:R-:W-:-:S04]  /*5370*/  UISETP.NE.AND UP0, UPT, UR5, 0x3, UPT ;  /* 0x000000030500788c */ /* 0x000fc8000bf05270 */
[----:B------:R-:W-:Y:S02]  /*5380*/  USEL UR4, URZ, 0x1, UP0 ;  /* 0x00000001ff047887 */ /* 0x000fe40008000000 */
[----:B------:R-:W-:-:S04]  /*5390*/  USEL UR5, UR5, URZ, UP0 ;  /* 0x000000ff05057287 */ /* 0x000fc80008000000 */
[----:B------:R-:W-:Y:S01]  /*53a0*/  ULEA UR5, UR5, UR6, 0x3 ;  /* 0x0000000605057291 */ /* 0x000fe2000f8e18ff */
[----:B-1----:R-:W-:-:S04]  /*53b0*/  LOP3.LUT R2, R29, UR4, RZ, 0x3c, !PT ;  /* 0x000000041d027c12 */ /* 0x002fc8000f8e3cff */
[----:B------:R-:W-:Y:S01]  /*53c0*/  SHF.L.U32 R2, R2, 0x1f, RZ ;  /* 0x0000001f02027819 */ /* 0x000fe200000006ff */
[----:B------:R-:W-:-:S07]  /*53d0*/  IMAD.U32 R0, RZ, RZ, UR5 ;  /* 0x00000005ff007e24 */ /* 0x000fce000f8e00ff */
.L_x_104:
[----:B-1----:R1:W4:Y:S02]  /*53e0*/  SYNCS.PHASECHK.TRANS64.TRYWAIT P0, [R0+URZ], R2 ;  /* 0x00000002000075a7 */ /* 0x00232400080011ff */
[----:B----4-:R-:W-:Y:S05]  /*53f0*/  @!P0 NANOSLEEP.SYNCS 0x989680 ;  /* 0x009896800000895d */ /* 0x010fea0003900000 */
[----:B------:R-:W4:Y:S02]  /*5400*/  @!P0 SYNCS.PHASECHK.TRANS64 P0, [R0+URZ], R2 ;  /* 0x00000002000085a7 */ /* 0x000f2400080010ff */
[----:B--2-4-:R-:W-:Y:S05]  /*5410*/  @P0 EXIT ;  /* 0x000000000000094d */ /* 0x014fea0003800000 */
[----:B------:R-:W-:Y:S05]  /*5420*/  BRA `(.L_x_104) ;  /* 0xfffffffc00ec7947 */ /* 0x000fea000383ffff */
.L_x_92:
[----:B------:R-:W-:-:S06]  /*5430*/  UISETP.GE.AND UP1, UPT, UR10, 0x4, UPT ;  /* 0x000000040a00788c */ /* 0x000fcc000bf26270 */
[----:B------:R-:W-:-:S13]  /*5440*/  PLOP3.LUT P0, PT, PT, PT, UP1, 0x80, 0x8 ;  /* 0x000000000008781c */ /* 0x000fda0003f0f018 */
[----:B------:R-:W-:Y:S05]  /*5450*/  @!P0 EXIT ;  /* 0x000000000000894d */ /* 0x000fea0003800000 */
[----:B------:R-:W-:Y:S01]  /*5460*/  BAR.SYNC.DEFER_BLOCKING 0x6, 0xa0 ;  /* 0x0182800000007b1d */ /* 0x000fe20000010000 */
[C---:B------:R-:W-:Y:S01]  /*5470*/  IMAD.SHL.U32 R2, R97.reuse, 0x20, RZ ;  /* 0x0000002061027824 */ /* 0x040fe200078e00ff */
[C---:B------:R-:W-:Y:S01]  /*5480*/  LOP3.LUT R98, R97.reuse, 0x2, RZ, 0xc0, !PT ;  /* 0x0000000261627812 */ /* 0x040fe200078ec0ff */
[C---:B------:R-:W-:Y:S01]  /*5490*/  IMAD.SHL.U32 R103, R97.reuse, 0x4, RZ ;  /* 0x0000000461677824 */ /* 0x040fe200078e00ff */
[C---:B------:R-:W-:Y:S01]  /*54a0*/  LOP3.LUT R104, R97.reuse, 0x60, RZ, 0xc0, !PT ;  /* 0x0000006061687812 */ /* 0x040fe200078ec0ff */
[C---:B------:R-:W-:Y:S01]  /*54b0*/  IMAD.U32 R46, R97.reuse, 0x10000, RZ ;  /* 0x00010000612e7824 */ /* 0x040fe200078e00ff */
[----:B------:R-:W-:Y:S02]  /*54c0*/  UMOV UR48, 0x400 ;  /* 0x0000040000307882 */ /* 0x000fe40000000000 */
[----:B------:R-:W1:Y:S01]  /*54d0*/  LDC R95, c[0x0][0x370] ;  /* 0x0000dc00ff5f7b82 */ /* 0x000e620000000800 */
[----:B------:R-:W-:Y:S01]  /*54e0*/  ULEA UR48, UR37, UR48, 0x18 ;  /* 0x0000003025307291 */ /* 0x000fe2000f8ec0ff */
[----:B------:R-:W-:Y:S01]  /*54f0*/  LOP3.LUT R3, R2, 0xc0, RZ, 0xc0, !PT ;  /* 0x000000c002037812 */ /* 0x000fe200078ec0ff */
[----:B------:R-:W-:Y:S01]  /*5500*/  IMAD.MOV.U32 R45, RZ, RZ, RZ ;  /* 0x000000ffff2d7224 */ /* 0x000fe200078e00ff */
[----:B------:R-:W-:Y:S01]  /*5510*/  LOP3.LUT R97, R97, 0x4, RZ, 0xc0, !PT ;  /* 0x0000000461617812 */ /* 0x000fe200078ec0ff */
[----:B------:R-:W-:Y:S01]  /*5520*/  UIADD3 UR52, UPT, UPT, UR48, 0x200, URZ ;  /* 0x0000020030347890 */ /* 0x000fe2000fffe0ff */
[----:B------:R-:W-:-:S02]  /*5530*/  LOP3.LUT R103, R3, 0x18, R103, 0xf8, !PT ;  /* 0x0000001803677812 */ /* 0x000fc400078ef867 */
[----:B------:R-:W-:Y:S01]  /*5540*/  CS2R R100, SRZ ;  /* 0x0000000000647805 */ /* 0x000fe2000001ff00 */
[----:B------:R-:W2:Y:S01]  /*5550*/  LDC R42, c[0x0][0xb0c] ;  /* 0x0002c300ff2a7b82 */ /* 0x000ea20000000800 */
[----:B------:R-:W-:Y:S01]  /*5560*/  LOP3.LUT R46, R46, 0x600000, RZ, 0xc0, !PT ;  /* 0x006000002e2e7812 */ /* 0x000fe200078ec0ff */
[----:B------:R-:W-:Y:S01]  /*5570*/  IMAD.MOV.U32 R108, RZ, RZ, RZ ;  /* 0x000000ffff6c7224 */ /* 0x000fe200078e00ff */
[----:B------:R-:W-:Y:S01]  /*5580*/  IADD3 R102, PT, PT, -R97, 0x2, RZ ;  /* 0x0000000261667810 */ /* 0x000fe20007ffe1ff */
[----:B------:R-:W-:Y:S01]  /*5590*/  IMAD.MOV R98, RZ, RZ, -R98 ;  /* 0x000000ffff627224 */ /* 0x000fe200078e0a62 */
[----:B------:R-:W-:Y:S01]  /*55a0*/  LOP3.LUT R103, R103, 0xf20, R2, 0xf8, !PT ;  /* 0x00000f2067677812 */ /* 0x000fe200078ef802 */
[----:B------:R-:W-:Y:S01]  /*55b0*/  IMAD.MOV R97, RZ, RZ, -R97 ;  /* 0x000000ffff617224 */ /* 0x000fe200078e0a61 */
[----:B------:R-:W3:Y:S01]  /*55c0*/  LDCU.64 UR54, c[0x0][0x348] ;  /* 0x00006900ff3677ac */ /* 0x000ee20008000a00 */
[----:B------:R-:W4:Y:S01]  /*55d0*/  LDC R93, c[0x0][0xb20] ;  /* 0x0002c800ff5d7b82 */ /* 0x000f220000000800 */
[----:B------:R-:W3:Y:S01]  /*55e0*/  LDS R0, [UR48+0x190] ;  /* 0x00019030ff007984 */ /* 0x000ee20008000800 */
[----:B------:R-:W-:Y:S01]  /*55f0*/  IMAD.SHL.U32 R102, R102, 0x10, RZ ;  /* 0x0000001066667824 */ /* 0x000fe200078e00ff */
[----:B------:R-:W-:Y:S01]  /*5600*/  LEA R103, R103, UR52, 0x1 ;  /* 0x0000003467677c11 */ /* 0x000fe2000f8e08ff */
[----:B------:R-:W-:Y:S01]  /*5610*/  UMOV UR51, 0x1 ;  /* 0x0000000100337882 */ /* 0x000fe20000000000 */
[----:B------:R-:W-:Y:S01]  /*5620*/  UMOV UR56, URZ ;  /* 0x000000ff00387c82 */ /* 0x000fe20008000000 */
[----:B------:R-:W1:Y:S02]  /*5630*/  LDCU.64 UR38, c[0x0][0x888] ;  /* 0x00011100ff2677ac */ /* 0x000e640008000a00 */
[----:B------:R-:W1:Y:S01]  /*5640*/  LDC R41, c[0x0][0xb30] ;  /* 0x0002cc00ff297b82 */ /* 0x000e620000000800 */
[----:B------:R-:W1:Y:S01]  /*5650*/  LDCU.64 UR44, c[0x0][0x890] ;  /* 0x00011200ff2c77ac */ /* 0x000e620008000a00 */
[----:B------:R-:W-:Y:S01]  /*5660*/  UMOV UR50, URZ ;  /* 0x000000ff00327c82 */ /* 0x000fe20008000000 */
[----:B------:R-:W-:-:S05]  /*5670*/  UMOV UR49, URZ ;  /* 0x000000ff00317c82 */ /* 0x000fca0008000000 */
[----:B------:R-:W1:Y:S08]  /*5680*/  LDC.64 R88, c[0x0][0xb10] ;  /* 0x0002c400ff587b82 */ /* 0x000e700000000a00 */
[----:B------:R-:W1:Y:S08]  /*5690*/  LDC.64 R38, c[0x0][0xb18] ;  /* 0x0002c600ff267b82 */ /* 0x000e700000000a00 */
[----:B------:R-:W1:Y:S08]  /*56a0*/  LDC.64 R36, c[0x0][0xb28] ;  /* 0x0002ca00ff247b82 */ /* 0x000e700000000a00 */
[----:B------:R-:W1:Y:S01]  /*56b0*/  LDC.64 R86, c[0x0][0x8b0] ;  /* 0x00022c00ff567b82 */ /* 0x000e620000000a00 */
[----:B---3--:R-:W-:-:S07]  /*56c0*/  IMAD.IADD R46, R0, 0x1, R46 ;  /* 0x00000001002e7824 */ /* 0x008fce00078e022e */
[----:B------:R-:W3:Y:S08]  /*56d0*/  LDC.64 R84, c[0x0][0x8a8] ;  /* 0x00022a00ff547b82 */ /* 0x000ef00000000a00 */
[----:B--2-4-:R-:W1:Y:S02]  /*56e0*/  LDC R94, c[0x0][0x374] ;  /* 0x0000dd00ff5e7b82 */ /* 0x014e640000000800 */
.L_x_135:
[----:B------:R-:W-:Y:S02]  /*56f0*/  LEA R0, R108, UR48, 0x3 ;  /* 0x000000306c007c11 */ /* 0x000fe4000f8e18ff */
[----:B------:R-:W-:Y:S02]  /*5700*/  SHF.L.U32 R2, R100, 0x1f, RZ ;  /* 0x0000001f64027819 */ /* 0x000fe400000006ff */
[----:B------:R-:W-:Y:S02]  /*5710*/  LEA R16, R108, UR48, 0x4 ;  /* 0x000000306c107c11 */ /* 0x000fe4000f8e20ff */
[----:B------:R-:W2:Y:S02]  /*5720*/  SYNCS.PHASECHK.TRANS64.TRYWAIT P0, [R0+URZ+0xe0], R2 ;  /* 0x0000e002000075a7 */ /* 0x000ea400080011ff */
[----:B--2---:R-:W-:Y:S05]  /*5730*/  @!P0 BRA `(.L_x_105) ;  /* 0x0000003400548947 */ /* 0x004fea0003800000 */
.L_x_192:
[----:B------:R-:W4:Y:S01]  /*5740*/  LDC.64 R10, c[0x0][0xb10] ;  /* 0x0002c400ff0a7b82 */ /* 0x000f220000000a00 */
[----:B------:R-:W3:Y:S01]  /*5750*/  LDS.128 R16, [R16+0x170] ;  /* 0x0001700010107984 */ /* 0x000ee20000000c00 */
[----:B-1----:R-:W-:Y:S01]  /*5760*/  ISETP.NE.AND P1, PT, R41, 0x1, PT ;  /* 0x000000012900780c */ /* 0x002fe20003f25270 */
[----:B--2---:R-:W-:Y:S01]  /*5770*/  VIADD R0, R0, 0xf0 ;  /* 0x000000f000007836 */ /* 0x004fe20000000000 */
[----:B------:R-:W-:Y:S04]  /*5780*/  ISETP.GE.AND P0, PT, R40, 0x1, PT ;  /* 0x000000012800780c */ /* 0x000fe80003f06270 */
[----:B------:R-:W1:Y:S01]  /*5790*/  LDC.64 R8, c[0x0][0xb18] ;  /* 0x0002c600ff087b82 */ /* 0x000e620000000a00 */
[----:B------:R-:W-:Y:S01]  /*57a0*/  PRMT R0, RZ, 0x654, R0 ;  /* 0x00000654ff007816 */ /* 0x000fe20000000000 */
[----:B------:R-:W-:Y:S01]  /*57b0*/  @!PT LDS RZ, [RZ] ;  /* 0x00000000fffff984 */ /* 0x000fe20000000800 */
[----:B------:R-:W-:Y:S01]  /*57c0*/  @!PT LDS RZ, [RZ] ;  /* 0x00000000fffff984 */ /* 0x000fe20000000800 */
[----:B------:R-:W-:Y:S01]  /*57d0*/  @!PT LDS RZ, [RZ] ;  /* 0x00000000fffff984 */ /* 0x000fe20000000800 */
[----:B------:R-:W-:Y:S01]  /*57e0*/  @!PT LDS RZ, [RZ] ;  /* 0x00000000fffff984 */ /* 0x000fe20000000800 */
[----:B------:R2:W-:Y:S06]  /*57f0*/  MEMBAR.ALL.CTA ;  /* 0x0000000000007992 */ /* 0x0005ec0000008000 */
[----:B--2---:R-:W2:Y:S01]  /*5800*/  FENCE.VIEW.ASYNC.S ;  /* 0x00000000000073c6 */ /* 0x004ea20000000000 */
[----:B------:R-:W1:Y:S08]  /*5810*/  @!P1 LDC R12, c[0x0][0xb20] ;  /* 0x0002c800ff0c9b82 */ /* 0x000e700000000800 */
[----:B------:R-:W1:Y:S01]  /*5820*/  @!P1 LDC R7, c[0x0][0xb0c] ;  /* 0x0002c300ff079b82 */ /* 0x000e620000000800 */
[----:B--2---:R2:W-:Y:S01]  /*5830*/  SYNCS.ARRIVE.TRANS64.RED.A1T0 RZ, [R0+URZ], RZ ;  /* 0x000000ff00ff79a7 */ /* 0x0045e200081004ff */
[----:B---3--:R-:W-:Y:S04]  /*5840*/  LOP3.LUT P4, RZ, R18, 0x1, RZ, 0xc0, !PT ;  /* 0x0000000112ff7812 */ /* 0x008fe8000788c0ff */
[----:B------:R-:W-:Y:S09]  /*5850*/  P2R R105, PR, RZ, 0x10 ;  /* 0x00000010ff697803 */ /* 0x000ff20000000000 */
[----:B------:R-:W-:Y:S02]  /*5860*/  @P4 MOV R44, R16 ;  /* 0x00000010002c4202 */ /* 0x000fe40000000f00 */
[----:B------:R-:W-:Y:S01]  /*5870*/  @P4 LOP3.LUT R43, R17, 0xffff, RZ, 0xc0, !PT ;  /* 0x0000ffff112b4812 */ /* 0x000fe200078ec0ff */
[----:B--2-4-:R-:W-:Y:S06]  /*5880*/  @!P0 BRA `(.L_x_106) ;  /* 0x0000000000a48947 */ /* 0x014fec0003800000 */
[----:B------:R-:W-:Y:S01]  /*5890*/  IMAD.HI.U32 R0, R94, R39, RZ ;  /* 0x000000275e007227 */ /* 0x000fe200078e00ff */
[----:B------:R-:W-:Y:S02]  /*58a0*/  ISETP.NE.AND P0, PT, R38, 0x1, PT ;  /* 0x000000012600780c */ /* 0x000fe40003f05270 */
[----:B------:R-:W-:Y:S01]  /*58b0*/  ISETP.NE.AND P2, PT, R40, 0x1, PT ;  /* 0x000000012800780c */ /* 0x000fe20003f45270 */
[----:B------:R-:W-:Y:S01]  /*58c0*/  IMAD.HI.U32 R4, R95, R88, RZ ;  /* 0x000000585f047227 */ /* 0x000fe200078e00ff */
[----:B------:R-:W-:Y:S02]  /*58d0*/  SHF.R.U32.HI R0, RZ, R93, R0 ;  /* 0x0000005dff007219 */ /* 0x000fe40000011600 */
[----:B------:R-:W-:Y:S01]  /*58e0*/  ISETP.NE.AND P3, PT, R42, 0x1, PT ;  /* 0x000000012a00780c */ /* 0x000fe20003f65270 */
[----:B------:R-:W-:Y:S01]  /*58f0*/  IMAD.HI.U32 R6, R43, R39, RZ ;  /* 0x000000272b067227 */ /* 0x000fe200078e00ff */
[-C--:B------:R-:W-:Y:S02]  /*5900*/  SHF.R.U32.HI R4, RZ, R89.reuse, R4 ;  /* 0x00000059ff047219 */ /* 0x080fe40000011604 */
[----:B------:R-:W-:Y:S01]  /*5910*/  SEL R0, R94, R0, !P0 ;  /* 0x000000005e007207 */ /* 0x000fe20004000000 */
[----:B------:R-:W-:Y:S01]  /*5920*/  IMAD.HI.U32 R5, R44, R88, RZ ;  /* 0x000000582c057227 */ /* 0x000fe200078e00ff */
[----:B------:R-:W-:Y:S03]  /*5930*/  SEL R4, R95, R4, !P3 ;  /* 0x000000045f047207 */ /* 0x000fe60005800000 */
[-C--:B------:R-:W-:Y:S01]  /*5940*/  IMAD.HI.U32 R3, R0, R36.reuse, RZ ;  /* 0x0000002400037227 */ /* 0x080fe200078e00ff */
[----:B------:R-:W-:Y:S03]  /*5950*/  SHF.R.U32.HI R5, RZ, R89, R5 ;  /* 0x00000059ff057219 */ /* 0x000fe60000011605 */
[----:B------:R-:W-:Y:S01]  /*5960*/  IMAD.HI.U32 R2, R4, R36, RZ ;  /* 0x0000002404027227 */ /* 0x000fe200078e00ff */
[----:B------:R-:W-:Y:S02]  /*5970*/  @P2 SHF.R.U32.HI R0, RZ, R37, R3 ;  /* 0x00000025ff002219 */ /* 0x000fe40000011603 */
[----:B------:R-:W-:Y:S02]  /*5980*/  SHF.R.U32.HI R3, RZ, R93, R6 ;  /* 0x0000005dff037219 */ /* 0x000fe40000011606 */
[----:B------:R-:W-:Y:S01]  /*5990*/  @P2 SHF.R.U32.HI R4, RZ, R37, R2 ;  /* 0x00000025ff042219 */ /* 0x000fe20000011602 */
[----:B------:R-:W-:Y:S01]  /*59a0*/  IMAD R0, R40, R0, RZ ;  /* 0x0000000028007224 */ /* 0x000fe200078e02ff */
[----:B------:R-:W-:Y:S02]  /*59b0*/  SEL R3, R43, R3, !P0 ;  /* 0x000000032b037207 */ /* 0x000fe40004000000 */
[----:B------:R-:W-:Y:S01]  /*59c0*/  SEL R2, R44, R5, !P3 ;  /* 0x000000052c027207 */ /* 0x000fe20005800000 */
[----:B------:R-:W-:Y:S01]  /*59d0*/  IMAD R5, R40, R4, RZ ;  /* 0x0000000428057224 */ /* 0x000fe200078e02ff */
[C---:B------:R-:W-:Y:S01]  /*59e0*/  ISETP.GE.AND P0, PT, R3.reuse, R0, PT ;  /* 0x000000000300720c */ /* 0x040fe20003f06270 */
[C---:B------:R-:W-:Y:S03]  /*59f0*/  IMAD.HI.U32 R0, R3.reuse, R36, RZ ;  /* 0x0000002403007227 */ /* 0x040fe600078e00ff */
[C---:B------:R-:W-:Y:S02]  /*5a00*/  ISETP.GE.OR P0, PT, R2.reuse, R5, P0 ;  /* 0x000000050200720c */ /* 0x040fe40000706670 */
[----:B------:R-:W-:Y:S04]  /*5a10*/  SHF.R.U32.HI R0, RZ, R37, R0 ;  /* 0x00000025ff007219 */ /* 0x000fe80000011600 */
[C---:B------:R-:W-:Y:S05]  /*5a20*/  SEL R6, R3.reuse, R0, !P2 ;  /* 0x0000000003067207 */ /* 0x040fea0005000000 */
        /* <DEDUP_REMOVED lines=14> */
[----:B------:R-:W-:Y:S07]  /*5b10*/  IMAD R43, R3, R38, R43 ;  /* 0x00000026032b7224 */ /* 0x000fee00078e022b */
.L_x_106:
[----:B-1----:R-:W-:Y:S01]  /*5b20*/  @!P1 ISETP.NE.AND P0, PT, R8, 0x1, PT ;  /* 0x000000010800980c */ /* 0x002fe20003f05270 */
[----:B------:R-:W-:Y:S01]  /*5b30*/  @!P1 IMAD.HI.U32 R0, R44, R10, RZ ;  /* 0x0000000a2c009227 */ /* 0x000fe200078e00ff */
[----:B------:R-:W-:Y:S01]  /*5b40*/  @!P1 ISETP.NE.AND P2, PT, R7, 0x1, PT ;  /* 0x000000010700980c */ /* 0x000fe20003f45270 */
[----:B------:R-:W-:Y:S01]  /*5b50*/  ULOP3.LUT UP0, URZ, UR52, 0x1b0, URZ, 0xc0, !UPT ;  /* 0x000001b034ff7892 */ /* 0x000fe2000f80c0ff */
[----:B------:R-:W-:Y:S01]  /*5b60*/  R2UR UR42, R14 ;  /* 0x000000000e2a72ca */ /* 0x000fe200000e0000 */
[----:B------:R-:W-:Y:S01]  /*5b70*/  @!P1 IMAD.HI.U32 R2, R43, R9, RZ ;  /* 0x000000092b029227 */ /* 0x000fe200078e00ff */
[----:B------:R-:W-:Y:S02]  /*5b80*/  @!P1 SHF.R.U32.HI R0, RZ, R11, R0 ;  /* 0x0000000bff009219 */ /* 0x000fe40000011600 */
[----:B------:R-:W-:Y:S01]  /*5b90*/  R2UR UR41, R15 ;  /* 0x000000000f2972ca */ /* 0x000fe200000e0000 */
[----:B------:R-:W-:Y:S01]  /*5ba0*/  VIADD R108, R108, 0x1 ;  /* 0x000000016c6c7836 */ /* 0x000fe20000000000 */
[----:B------:R-:W-:Y:S02]  /*5bb0*/  @!P1 SHF.R.U32.HI R2, RZ, R12, R2 ;  /* 0x0000000cff029219 */ /* 0x000fe40000011602 */
[----:B------:R-:W-:Y:S02]  /*5bc0*/  @!P1 SEL R3, R44, R0, !P2 ;  /* 0x000000002c039207 */ /* 0x000fe40005000000 */
[----:B------:R-:W-:Y:S02]  /*5bd0*/  @!P1 SEL R2, R43, R2, !P0 ;  /* 0x000000022b029207 */ /* 0x000fe40004000000 */
[----:B------:R-:W-:Y:S01]  /*5be0*/  @P4 SHF.R.U32.HI R99, RZ, 0x10, R17 ;  /* 0x00000010ff634819 */ /* 0x000fe20000011611 */
[----:B------:R-:W-:Y:S02]  /*5bf0*/  USHF.L.U32 UR42, UR42, 0x7, URZ ;  /* 0x000000072a2a7899 */ /* 0x000fe400080006ff */
[----:B------:R-:W-:Y:S02]  /*5c00*/  @!P1 IMAD.IADD R0, R2, 0x1, -R3 ;  /* 0x0000000102009824 */ /* 0x000fe400078e0a03 */
[----:B------:R-:W-:Y:S01]  /*5c10*/  @!P1 IMAD.IADD R2, R3, 0x1, -R2 ;  /* 0x0000000103029824 */ /* 0x000fe200078e0a02 */
[----:B------:R-:W-:Y:S01]  /*5c20*/  USHF.L.U32 UR41, UR41, 0x6, URZ ;  /* 0x0000000629297899 */ /* 0x000fe200080006ff */
[----:B------:R-:W-:Y:S02]  /*5c30*/  @!P1 IMAD R44, R0, R7, R44 ;  /* 0x00000007002c9224 */ /* 0x000fe400078e022c */
[----:B------:R-:W-:Y:S01]  /*5c40*/  @!P1 IMAD R43, R2, R8, R43 ;  /* 0x00000008022b9224 */ /* 0x000fe200078e022b */
[----:B------:R-:W-:Y:S08]  /*5c50*/  BRA.U !UP0, `(.L_x_107) ;  /* 0x00000001087c7547 */ /* 0x000ff0000b800000 */
[----:B------:R-:W1:Y:S01]  /*5c60*/  LDCU.64 UR8, c[0x4][0x80] ;  /* 0x01001000ff0877ac */ /* 0x000e620008000a00 */
[----:B------:R-:W-:Y:S01]  /*5c70*/  MOV R2, 0x0 ;  /* 0x0000000000027802 */ /* 0x000fe20000000f00 */
[----:B------:R-:W-:Y:S02]  /*5c80*/  HFMA2 R12, -RZ, RZ, 0, 5.9604644775390625e-08 ;  /* 0x00000001ff0c7431 */ /* 0x000fe400000001ff */
[----:B------:R-:W-:Y:S01]  /*5c90*/  IMAD.MOV.U32 R8, RZ, RZ, 0x70 ;  /* 0x00000070ff087424 */ /* 0x000fe200078e00ff */
[----:B------:R2:W3:Y:S01]  /*5ca0*/  LDC.64 R14, c[0x4][R2] ;  /* 0x01000000020e7b82 */ /* 0x0004e20000000a00 */
[----:B------:R-:W4:Y:S01]  /*5cb0*/  LDCU.64 UR6, c[0x4][0x88] ;  /* 0x01001100ff0677ac */ /* 0x000f220008000a00 */
[----:B------:R-:W-:Y:S01]  /*5cc0*/  IMAD.MOV.U32 R13, RZ, RZ, RZ ;  /* 0x000000ffff0d7224 */ /* 0x000fe200078e00ff */
[----:B------:R-:W2:Y:S01]  /*5cd0*/  LDCU.64 UR4, c[0x4][0x8] ;  /* 0x01000100ff0477ac */ /* 0x000ea20008000a00 */
[----:B-1----:R-:W-:Y:S01]  /*5ce0*/  MOV R5, UR9 ;  /* 0x0000000900057c02 */ /* 0x002fe20008000f00 */
[----:B------:R-:W-:Y:S01]  /*5cf0*/  IMAD.U32 R4, RZ, RZ, UR8 ;  /* 0x00000008ff047e24 */ /* 0x000fe2000f8e00ff */
[----:B----4-:R-:W-:Y:S01]  /*5d00*/  MOV R7, UR7 ;  /* 0x0000000700077c02 */ /* 0x010fe20008000f00 */
[----:B------:R-:W-:Y:S01]  /*5d10*/  IMAD.U32 R6, RZ, RZ, UR6 ;  /* 0x00000006ff067e24 */ /* 0x000fe2000f8e00ff */
[----:B--2---:R-:W-:Y:S01]  /*5d20*/  MOV R11, UR5 ;  /* 0x00000005000b7c02 */ /* 0x004fe20008000f00 */
[----:B------:R-:W-:Y:S02]  /*5d30*/  IMAD.U32 R10, RZ, RZ, UR4 ;  /* 0x00000004ff0a7e24 */ /* 0x000fe4000f8e00ff */
[----:B------:R-:W-:Y:S07]  /*5d40*/  LEPC R20, `(.L_x_108) ;  /* 0x000000001014794e */ /* 0x000fee0000000000 */
[----:B---3-5:R-:W-:Y:S05]  /*5d50*/  CALL.ABS.NOINC R14 ;  /* 0x000000000e007343 */ /* 0x028fea0003c00000 */
.L_x_108:
[----:B------:R-:W1:Y:S01]  /*5d60*/  LDCU.64 UR8, c[0x4][0x80] ;  /* 0x01001000ff0877ac */ /* 0x000e620008000a00 */
[----:B------:R-:W2:Y:S01]  /*5d70*/  LDC.64 R2, c[0x4][R2] ;  /* 0x0100000002027b82 */ /* 0x000ea20000000a00 */
[----:B------:R-:W-:Y:S02]  /*5d80*/  HFMA2 R12, -RZ, RZ, 0, 5.9604644775390625e-08 ;  /* 0x00000001ff0c7431 */ /* 0x000fe400000001ff */
[----:B------:R-:W-:Y:S02]  /*5d90*/  IMAD.MOV.U32 R8, RZ, RZ, 0x70 ;  /* 0x00000070ff087424 */ /* 0x000fe400078e00ff */
[----:B------:R-:W-:Y:S01]  /*5da0*/  IMAD.MOV.U32 R13, RZ, RZ, RZ ;  /* 0x000000ffff0d7224 */ /* 0x000fe200078e00ff */
[----:B------:R-:W3:Y:S01]  /*5db0*/  LDCU.64 UR6, c[0x4][0x88] ;  /* 0x01001100ff0677ac */ /* 0x000ee20008000a00 */
[----:B------:R-:W4:Y:S01]  /*5dc0*/  LDCU.64 UR4, c[0x4][0x8] ;  /* 0x01000100ff0477ac */ /* 0x000f220008000a00 */
[----:B-1----:R-:W-:Y:S02]  /*5dd0*/  MOV R4, UR8 ;  /* 0x0000000800047c02 */ /* 0x002fe40008000f00 */
[----:B------:R-:W-:Y:S02]  /*5de0*/  MOV R5, UR9 ;  /* 0x0000000900057c02 */ /* 0x000fe40008000f00 */
[----:B---3--:R-:W-:Y:S01]  /*5df0*/  MOV R7, UR7 ;  /* 0x0000000700077c02 */ /* 0x008fe20008000f00 */
[----:B------:R-:W-:Y:S01]  /*5e00*/  IMAD.U32 R6, RZ, RZ, UR6 ;  /* 0x00000006ff067e24 */ /* 0x000fe2000f8e00ff */
[----:B----4-:R-:W-:Y:S01]  /*5e10*/  MOV R11, UR5 ;  /* 0x00000005000b7c02 */ /* 0x010fe20008000f00 */
[----:B------:R-:W-:Y:S02]  /*5e20*/  IMAD.U32 R10, RZ, RZ, UR4 ;  /* 0x00000004ff0a7e24 */ /* 0x000fe4000f8e00ff */
[----:B------:R-:W-:Y:S07]  /*5e30*/  LEPC R20, `(.L_x_107) ;  /* 0x000000001014794e */ /* 0x000fee0000000000 */
[----:B--2---:R-:W-:Y:S05]  /*5e40*/  CALL.ABS.NOINC R2 ;  /* 0x0000000002007343 */ /* 0x004fea0003c00000 */
.L_x_107:
[----:B------:R-:W-:Y:S01]  /*5e50*/  ISETP.NE.U32.AND P4, PT, R86, RZ, PT ;  /* 0x000000ff5600720c */ /* 0x000fe20003f85070 */
[----:B------:R-:W-:Y:S01]  /*5e60*/  UISETP.NE.AND UP2, UPT, UR53, URZ, UPT ;  /* 0x000000ff3500728c */ /* 0x000fe2000bf45270 */
[----:B------:R-:W-:Y:S01]  /*5e70*/  ISETP.NE.U32.AND P2, PT, RZ, UR38, PT ;  /* 0x00000026ff007c0c */ /* 0x000fe2000bf45070 */
[----:B------:R-:W-:Y:S01]  /*5e80*/  UISETP.NE.U32.AND UP1, UPT, UR44, URZ, UPT ;  /* 0x000000ff2c00728c */ /* 0x000fe2000bf25070 */
[----:B------:R-:W-:Y:S01]  /*5e90*/  ISETP.NE.AND.EX P4, PT, R87, RZ, PT, P4 ;  /* 0x000000ff5700720c */ /* 0x000fe20003f85340 */
[----:B------:R-:W-:Y:S01]  /*5ea0*/  UPLOP3.LUT UP0, UPT, UPT, UPT, UPT, 0x40, 0x4 ;  /* 0x000000000004789c */ /* 0x000fe20003f0e870 */
[----:B------:R-:W-:Y:S01]  /*5eb0*/  ISETP.NE.AND.EX P2, PT, RZ, UR39, PT, P2 ;  /* 0x00000027ff007c0c */ /* 0x000fe2000bf45320 */
[----:B------:R-:W-:Y:S01]  /*5ec0*/  UISETP.NE.AND.EX UP1, UPT, UR45, URZ, UPT, UP1 ;  /* 0x000000ff2d00728c */ /* 0x000fe2000bf25310 */
[----:B------:R-:W-:Y:S04]  /*5ed0*/  PLOP3.LUT P1, PT, PT, PT, UP2, 0x80, 0x8 ;  /* 0x000000000008781c */ /* 0x000fe80003f2f028 */
[----:B------:R-:W-:Y:S06]  /*5ee0*/  @UP2 UPLOP3.LUT UP0, UPT, UPT, UPT, UP1, 0x80, 0x8 ;  /* 0x000000000008289c */ /* 0x000fec0003f0f010 */
[----:B------:R-:W-:Y:S01]  /*5ef0*/  PLOP3.LUT P0, PT, PT, PT, UP0, 0x80, 0x8 ;  /* 0x000000000008781c */ /* 0x000fe20003f0f008 */
[----:B------:R-:W-:Y:S01]  /*5f00*/  @!UPT UIADD3 URZ, UPT, UPT, URZ, URZ, URZ ;  /* 0x000000fffffff290 */ /* 0x000fe2000fffe0ff */
[----:B------:R-:W-:Y:S11]  /*5f10*/  BRA.U !UP1, `(.L_x_109) ;  /* 0x0000000109387547 */ /* 0x000ff6000b800000 */
[----:B------:R-:W-:Y:S01]  /*5f20*/  UISETP.NE.U32.AND UP0, UPT, UR38, URZ, UPT ;  /* 0x000000ff2600728c */ /* 0x000fe2000bf05070 */
[----:B------:R-:W-:Y:S02]  /*5f30*/  HFMA2 R0, -RZ, RZ, 0, 5.9604644775390625e-08 ;  /* 0x00000001ff007431 */ /* 0x000fe400000001ff */
[----:B------:R-:W-:Y:S01]  /*5f40*/  IMAD.MOV.U32 R92, RZ, RZ, 0x1 ;  /* 0x00000001ff5c7424 */ /* 0x000fe200078e00ff */
[----:B------:R-:W-:Y:S06]  /*5f50*/  UISETP.NE.AND.EX UP0, UPT, UR39, URZ, UPT, UP0 ;  /* 0x000000ff2700728c */ /* 0x000fec000bf05300 */
[----:B------:R-:W-:Y:S05]  /*5f60*/  PLOP3.LUT P3, PT, PT, PT, UP0, 0x80, 0x8 ;  /* 0x000000000008781c */ /* 0x000fea0003f6f008 */
[----:B------:R-:W1:Y:S01]  /*5f70*/  @UP0 LDCU.64 UR6, c[0x0][0x888] ;  /* 0x00011100ff0607ac */ /* 0x000e620008000a00 */
[----:B------:R-:W-:Y:S07]  /*5f80*/  @UP0 UIMAD UR4, UR36, UR44, URZ ;  /* 0x0000002c240402a4 */ /* 0x000fee000f8e02ff */
[----:B------:R-:W-:Y:S01]  /*5f90*/  @!P3 PRMT R92, R0, 0x7610, R92 ;  /* 0x00007610005cb816 */ /* 0x000fe2000000005c */
[----:B-1----:R-:W-:Y:S03]  /*5fa0*/  @UP0 UIMAD.WIDE UR6, UR4, 0x4, UR6 ;  /* 0x00000004040608a5 */ /* 0x002fe6000f8e0206 */
[----:B------:R-:W1:Y:S03]  /*5fb0*/  @!UP0 LDCU UR4, c[0x0][0x880] ;  /* 0x00011000ff0487ac */ /* 0x000e660008000800 */
[----:B------:R-:W-:Y:S01]  /*5fc0*/  IMAD.U32 R2, RZ, RZ, UR6 ;  /* 0x00000006ff027e24 */ /* 0x000fe2000f8e00ff */
[----:B------:R-:W-:Y:S05]  /*5fd0*/  MOV R3, UR7 ;  /* 0x0000000700037c02 */ /* 0x000fea0008000f00 */
[----:B-----5:R2:W5:Y:S02]  /*5fe0*/  @P3 LDG.E R49, desc[UR46][R2.64] ;  /* 0x0000002e02313981 */ /* 0x020564000c1e1900 */
[----:B-12---:R-:W-:Y:S02]  /*5ff0*/  @!P3 IMAD.U32 R49, RZ, RZ, UR4 ;  /* 0x00000004ff31be24 */ /* 0x006fe4000f8e00ff */
.L_x_109:
[----:B------:R-:W-:Y:S05]  /*6000*/  @!P4 BRA `(.L_x_110) ;  /* 0x000000000020c947 */ /* 0x000fea0003800000 */
[----:B------:R-:W-:Y:S04]  /*6010*/  ISETP.NE.U32.AND P3, PT, R84, RZ, PT ;  /* 0x000000ff5400720c */ /* 0x000fe80003f65070 */
[----:B------:R-:W-:Y:S11]  /*6020*/  ISETP.NE.AND.EX P3, PT, R85, RZ, PT, P3 ;  /* 0x000000ff5500720c */ /* 0x000ff60003f65330 */
[----:B------:R-:W-:Y:S02]  /*6030*/  @!UPT UIADD3 URZ, UPT, UPT, URZ, URZ, URZ ;  /* 0x000000fffffff290 */ /* 0x000fe4000fffe0ff */
[----:B------:R-:W1:Y:S01]  /*6040*/  @P3 LDC.64 R2, c[0x0][0x8a8] ;  /* 0x00022a00ff023b82 */ /* 0x000e620000000a00 */
[----:B------:R-:W-:Y:S04]  /*6050*/  @P3 IMAD R0, R86, UR36, RZ ;  /* 0x0000002456003c24 */ /* 0x000fe8000f8e02ff */
[----:B-1----:R-:W-:Y:S05]  /*6060*/  @P3 IMAD.WIDE R2, R0, 0x4, R2 ;  /* 0x0000000400023825 */ /* 0x002fea00078e0202 */
[----:B-----5:R1:W5:Y:S02]  /*6070*/  @P3 LDG.E R47, desc[UR46][R2.64] ;  /* 0x0000002e022f3981 */ /* 0x020364000c1e1900 */
[----:B-1----:R-:W2:Y:S02]  /*6080*/  @!P3 LDC R47, c[0x0][0x8a0] ;  /* 0x00022800ff2fbb82 */ /* 0x002ea40000000800 */
.L_x_110:
[----:B-----5:R-:W-:Y:S01]  /*6090*/  FSETP.NEU.AND P3, PT, R49, RZ, PT ;  /* 0x000000ff3100720b */ /* 0x020fe20003f6d000 */
[----:B------:R-:W-:Y:S01]  /*60a0*/  ULOP3.LUT UR4, UR51, 0x1, URZ, 0x3c, !UPT ;  /* 0x0000000133047892 */ /* 0x000fe2000f8e3cff */
[----:B------:R-:W-:Y:S01]  /*60b0*/  SEL R4, RZ, 0xffffffff, P2 ;  /* 0xffffffffff047807 */ /* 0x000fe20001000000 */
[----:B------:R-:W-:Y:S01]  /*60c0*/  IMAD.U32 R68, RZ, RZ, UR56 ;  /* 0x00000038ff447e24 */ /* 0x000fe2000f8e00ff */
[----:B------:R-:W-:Y:S01]  /*60d0*/  @P1 LOP3.LUT P2, RZ, R92, 0xff, RZ, 0xc0, !PT ;  /* 0x000000ff5cff1812 */ /* 0x000fe2000784c0ff */
[----:B------:R-:W-:Y:S01]  /*60e0*/  IMAD.SHL.U32 R111, R98, 0x10, RZ ;  /* 0x00000010626f7824 */ /* 0x000fe200078e00ff */
[----:B------:R-:W-:Y:S01]  /*60f0*/  @P1 SEL R0, RZ, 0xffffffff, P3 ;  /* 0xffffffffff001807 */ /* 0x000fe20001800000 */
[----:B------:R-:W-:Y:S01]  /*6100*/  IMAD.U32 R71, RZ, RZ, UR4 ;  /* 0x00000004ff477e24 */ /* 0x000fe2000f8e00ff */
[----:B------:R-:W-:Y:S01]  /*6110*/  LEA R106, R45, UR48, 0x3 ;  /* 0x000000302d6a7c11 */ /* 0x000fe2000f8e18ff */
[----:B------:R-:W-:Y:S01]  /*6120*/  IMAD.SHL.U32 R68, R68, 0x2000, RZ ;  /* 0x0000200044447824 */ /* 0x000fe200078e00ff */
[----:B------:R-:W-:Y:S01]  /*6130*/  @P0 SEL R0, R4, R0, !P2 ;  /* 0x0000000004000207 */ /* 0x000fe20005000000 */
[----:B------:R-:W-:Y:S01]  /*6140*/  IMAD.SHL.U32 R110, R97, 0x10, RZ ;  /* 0x00000010616e7824 */ /* 0x000fe200078e00ff */
[----:B------:R-:W-:Y:S01]  /*6150*/  PLOP3.LUT P2, PT, PT, PT, UP1, 0x80, 0x8 ;  /* 0x000000000008781c */ /* 0x000fe20003f4f018 */
[----:B------:R-:W-:Y:S01]  /*6160*/  IMAD.IADD R63, R103, 0x1, R68 ;  /* 0x00000001673f7824 */ /* 0x000fe200078e0244 */
[----:B------:R-:W-:Y:S01]  /*6170*/  @P1 LOP3.LUT R0, R0, 0x1, RZ, 0xc0, !PT ;  /* 0x0000000100001812 */ /* 0x000fe200078ec0ff */
[----:B------:R-:W-:Y:S01]  /*6180*/  BSSY B1, `(.L_x_111) ;  /* 0x0000039000017945 */ /* 0x000fe20003800000 */
[----:B------:R-:W-:Y:S01]  /*6190*/  LOP3.LUT P4, R107, R92, 0xff, RZ, 0xc0, !PT ;  /* 0x000000ff5c6b7812 */ /* 0x000fe2000788c0ff */
[----:B------:R-:W-:Y:S01]  /*61a0*/  IMAD.IADD R62, R63, 0x1, R111 ;  /* 0x000000013f3e7824 */ /* 0x000fe200078e026f */
[----:B------:R-:W-:Y:S01]  /*61b0*/  ISETP.NE.U32.OR P5, PT, R0, 0x1, !P1 ;  /* 0x000000010000780c */ /* 0x000fe20004fa5470 */
[----:B------:R-:W-:Y:S01]  /*61c0*/  IMAD.U32 R0, RZ, RZ, UR56 ;  /* 0x00000038ff007e24 */ /* 0x000fe2000f8e00ff */
[----:B------:R-:W-:Y:S01]  /*61d0*/  SEL R3, RZ, 0xffffffff, P3 ;  /* 0xffffffffff037807 */ /* 0x000fe20001800000 */
[----:B------:R-:W-:Y:S01]  /*61e0*/  IMAD.MOV.U32 R70, RZ, RZ, 0x1 ;  /* 0x00000001ff467424 */ /* 0x000fe200078e00ff */
[----:B------:R-:W-:Y:S01]  /*61f0*/  P2R R109, PR, RZ, 0x20 ;  /* 0x00000020ff6d7803 */ /* 0x000fe20000000000 */
[----:B------:R-:W-:Y:S01]  /*6200*/  IMAD R48, R45, 0x40, R46 ;  /* 0x000000402d307824 */ /* 0x000fe200078e022e */
[----:B------:R-:W-:Y:S01]  /*6210*/  LEA R0, R0, UR48, 0x3 ;  /* 0x0000003000007c11 */ /* 0x000fe2000f8e18ff */
[----:B------:R-:W-:Y:S01]  /*6220*/  IMAD.U32 R69, RZ, RZ, UR56 ;  /* 0x00000038ff457e24 */ /* 0x000fe2000f8e00ff */
[----:B------:R-:W-:Y:S02]  /*6230*/  @P2 SEL R3, R4, R3, !P4 ;  /* 0x0000000304032207 */ /* 0x000fe40006000000 */
[----:B------:R-:W-:Y:S02]  /*6240*/  CS2R R82, SRZ ;  /* 0x0000000000527805 */ /* 0x000fe4000001ff00 */
[----:B------:R-:W-:Y:S02]  /*6250*/  CS2R R80, SRZ ;  /* 0x0000000000507805 */ /* 0x000fe4000001ff00 */
[----:B------:R-:W-:Y:S02]  /*6260*/  CS2R R74, SRZ ;  /* 0x00000000004a7805 */ /* 0x000fe4000001ff00 */
[----:B------:R-:W-:Y:S02]  /*6270*/  LOP3.LUT R3, R3, 0x1, RZ, 0xc0, !PT ;  /* 0x0000000103037812 */ /* 0x000fe400078ec0ff */
[----:B------:R-:W-:Y:S02]  /*6280*/  CS2R R72, SRZ ;  /* 0x0000000000487805 */ /* 0x000fe4000001ff00 */
[----:B------:R-:W-:Y:S02]  /*6290*/  @P5 SHF.L.U32 R2, R71, 0x1f, RZ ;  /* 0x0000001f47025819 */ /* 0x000fe400000006ff */
[----:B------:R-:W-:Y:S02]  /*62a0*/  CS2R R66, SRZ ;  /* 0x0000000000427805 */ /* 0x000fe4000001ff00 */
[----:B------:R-:W-:Y:S02]  /*62b0*/  ISETP.NE.U32.AND P2, PT, R3, 0x1, PT ;  /* 0x000000010300780c */ /* 0x000fe40003f45070 */
[----:B------:R-:W-:Y:S01]  /*62c0*/  CS2R R64, SRZ ;  /* 0x0000000000407805 */ /* 0x000fe2000001ff00 */
[----:B------:R1:W3:Y:S01]  /*62d0*/  @P5 SYNCS.PHASECHK.TRANS64.TRYWAIT P1, [R0+URZ+0xa0], R2 ;  /* 0x0000a002000055a7 */ /* 0x0002e200080211ff */
[----:B------:R-:W-:Y:S02]  /*62e0*/  CS2R R58, SRZ ;  /* 0x00000000003a7805 */ /* 0x000fe4000001ff00 */
[----:B------:R-:W-:Y:S02]  /*62f0*/  P2R R76, PR, RZ, 0x4 ;  /* 0x00000004ff4c7803 */ /* 0x000fe40000000000 */
[----:B------:R-:W-:Y:S01]  /*6300*/  CS2R R56, SRZ ;  /* 0x0000000000387805 */ /* 0x000fe2000001ff00 */
[----:B------:R-:W-:Y:S02]  /*6310*/  IMAD.IADD R61, R63, 0x1, R110 ;  /* 0x000000013f3d7824 */ /* 0x000fe400078e026e */
[----:B------:R-:W-:Y:S01]  /*6320*/  IMAD.IADD R60, R102, 0x1, R62 ;  /* 0x00000001663c7824 */ /* 0x000fe200078e023e */
[----:B-1----:R-:W-:Y:S04]  /*6330*/  SHF.L.U32 R2, R101, 0x1f, RZ ;  /* 0x0000001f65027819 */ /* 0x002fe800000006ff */
[----:B------:R1:W4:Y:S01]  /*6340*/  SYNCS.PHASECHK.TRANS64.TRYWAIT P0, [R106+URZ+0x100], R2 ;  /* 0x000100026a0075a7 */ /* 0x00032200080011ff */
[----:B---3--:R-:W-:Y:S01]  /*6350*/  @P5 SEL R70, RZ, 0x1, !P1 ;  /* 0x00000001ff465807 */ /* 0x008fe20004800000 */
[----:B-1----:R-:W-:Y:S06]  /*6360*/  @!P5 BRA `(.L_x_112) ;  /* 0x000000000068d947 */ /* 0x002fec0003800000 */
[----:B------:R-:W-:Y:S01]  /*6370*/  ISETP.NE.AND P1, PT, R70, RZ, PT ;  /* 0x000000ff4600720c */ /* 0x000fe20003f25270 */
[----:B------:R-:W-:Y:S01]  /*6380*/  BSSY B0, `(.L_x_113) ;  /* 0x000000d000007945 */ /* 0x000fe20003800000 */
[----:B------:R-:W-:Y:S02]  /*6390*/  CS2R R58, SRZ ;  /* 0x00000000003a7805 */ /* 0x000fe4000001ff00 */
[----:B------:R-:W-:Y:S02]  /*63a0*/  CS2R R56, SRZ ;  /* 0x0000000000387805 */ /* 0x000fe4000001ff00 */
[----:B------:R-:W-:Y:S02]  /*63b0*/  CS2R R66, SRZ ;  /* 0x0000000000427805 */ /* 0x000fe4000001ff00 */
[----:B------:R-:W-:Y:S02]  /*63c0*/  CS2R R64, SRZ ;  /* 0x0000000000407805 */ /* 0x000fe4000001ff00 */
[----:B------:R-:W-:Y:S02]  /*63d0*/  CS2R R74, SRZ ;  /* 0x00000000004a7805 */ /* 0x000fe4000001ff00 */
[----:B------:R-:W-:Y:S02]  /*63e0*/  CS2R R72, SRZ ;  /* 0x0000000000487805 */ /* 0x000fe4000001ff00 */
[----:B------:R-:W-:Y:S02]  /*63f0*/  CS2R R82, SRZ ;  /* 0x0000000000527805 */ /* 0x000fe4000001ff00 */
[----:B------:R-:W-:Y:S01]  /*6400*/  CS2R R80, SRZ ;  /* 0x0000000000507805 */ /* 0x000fe2000001ff00 */
[----:B------:R-:W-:Y:S06]  /*6410*/  @P1 BRA `(.L_x_114) ;  /* 0x00000000000c1947 */ /* 0x000fec0003800000 */
[----:B------:R-:W-:Y:S04]  /*6420*/  SHF.L.U32 R3, R71, 0x1f, RZ ;  /* 0x0000001f47037819 */ /* 0x000fe800000006ff */
[----:B------:R-:W1:Y:S02]  /*6430*/  SYNCS.PHASECHK.TRANS64.TRYWAIT P1, [R0+URZ+0xa0], R3 ;  /* 0x0000a003000075a7 */ /* 0x000e6400080211ff */
[----:B-1----:R-:W-:Y:S05]  /*6440*/  @!P1 BRA `(.L_x_115) ;  /* 0x0000002800249947 */ /* 0x002fea0003800000 */
.L_x_114:
[----:B------:R-:W-:Y:S05]  /*6450*/  BSYNC B0 ;  /* 0x0000000000007941 */ /* 0x000fea0003800000 */
.L_x_113:
[----:B------:R-:W-:Y:S01]  /*6460*/  ISETP.NE.AND P1, PT, R76, RZ, PT ;  /* 0x000000ff4c00720c */ /* 0x000fe20003f25270 */
[----:B------:R-:W-:Y:S04]  /*6470*/  UIADD3 UR5, UPT, UPT, UR56, 0x1, URZ ;  /* 0x0000000138057890 */ /* 0x000fe8000fffe0ff */
[----:B------:R-:W-:Y:S04]  /*6480*/  UISETP.NE.AND UP0, UPT, UR5, 0x3, UPT ;  /* 0x000000030500788c */ /* 0x000fe8000bf05270 */
[----:B------:R-:W-:Y:S02]  /*6490*/  USEL UR4, URZ, 0x1, UP0 ;  /* 0x00000001ff047887 */ /* 0x000fe40008000000 */
[----:B------:R-:W-:Y:S02]  /*64a0*/  USEL UR5, UR5, URZ, UP0 ;  /* 0x000000ff05057287 */ /* 0x000fe40008000000 */
[----:B------:R3:W1:Y:S02]  /*64b0*/  @P1 LDS.128 R56, [R63] ;  /* 0x000000003f381984 */ /* 0x0006640000000c00 */
[----:B------:R-:W-:Y:S02]  /*64c0*/  LOP3.LUT R71, R71, UR4, RZ, 0x3c, !PT ;  /* 0x0000000447477c12 */ /* 0x000fe4000f8e3cff */
[----:B------:R3:W1:Y:S01]  /*64d0*/  @P1 LDS.128 R64, [R62+0x10] ;  /* 0x000010003e401984 */ /* 0x0006620000000c00 */
[----:B------:R-:W-:Y:S03]  /*64e0*/  IMAD.U32 R69, RZ, RZ, UR5 ;  /* 0x00000005ff457e24 */ /* 0x000fe6000f8e00ff */
[----:B------:R3:W1:Y:S04]  /*64f0*/  @P1 LDS.128 R72, [R61+0x20] ;  /* 0x000020003d481984 */ /* 0x0006680000000c00 */
[----:B------:R3:W1:Y:S02]  /*6500*/  @P1 LDS.128 R80, [R60+0x10] ;  /* 0x000010003c501984 */ /* 0x0006640000000c00 */
.L_x_112:
[----:B------:R-:W-:Y:S05]  /*6510*/  BSYNC B1 ;  /* 0x0000000000017941 */ /* 0x000fea0003800000 */
.L_x_111:
[----:B-1----:R-:W-:Y:S04]  /*6520*/  SHF.R.U32.HI R0, RZ, 0x15, R48 ;  /* 0x00000015ff007819 */ /* 0x002fe80000011630 */
[----:B------:R-:W-:Y:S01]  /*6530*/  LOP3.LUT P1, RZ, R0, 0x3, R96, 0x48, !PT ;  /* 0x0000000300ff7812 */ /* 0x000fe20007824860 */
[----:B------:R-:W-:Y:S01]  /*6540*/  @!UPT UIADD3 URZ, UPT, UPT, URZ, URZ, URZ ;  /* 0x000000fffffff290 */ /* 0x000fe2000fffe0ff */
[----:B----4-:R-:W-:Y:S11]  /*6550*/  @P0 BRA `(.L_x_116) ;  /* 0x0000000000080947 */ /* 0x010ff60003800000 */
[----:B------:R-:W1:Y:S02]  /*6560*/  SYNCS.PHASECHK.TRANS64.TRYWAIT P0, [R106+URZ+0x100], R2 ;  /* 0x000100026a0075a7 */ /* 0x000e6400080011ff */
[----:B-1----:R-:W-:Y:S05]  /*6570*/  @!P0 BRA `(.L_x_117) ;  /* 0x0000002400ec8947 */ /* 0x002fea0003800000 */
.L_x_116:
[----:B------:R-:W-:Y:S05]  /*6580*/  @!P1 BRA `(.L_x_118) ;  /* 0x0000000000409947 */ /* 0x000fea0003800000 */
[----:B------:R-:W4:Y:S01]  /*6590*/  LDCU.64 UR8, c[0x4][0x70] ;  /* 0x01000e00ff0877ac */ /* 0x000f220008000a00 */
[----:B------:R-:W-:Y:S01]  /*65a0*/  MOV R3, 0x0 ;  /* 0x0000000000037802 */ /* 0x000fe20000000f00 */
[----:B------:R-:W-:Y:S02]  /*65b0*/  HFMA2 R12, -RZ, RZ, 0, 5.9604644775390625e-08 ;  /* 0x00000001ff0c7431 */ /* 0x000fe400000001ff */
[----:B------:R-:W-:Y:S02]  /*65c0*/  IMAD.MOV.U32 R8, RZ, RZ, 0x192 ;  /* 0x00000192ff087424 */ /* 0x000fe400078e00ff */
[----:B------:R-:W-:Y:S01]  /*65d0*/  IMAD.MOV.U32 R13, RZ, RZ, RZ ;  /* 0x000000ffff0d7224 */ /* 0x000fe200078e00ff */
[----:B------:R-:W5:Y:S01]  /*65e0*/  LDCU.64 UR6, c[0x4][0x78] ;  /* 0x01000f00ff0677ac */ /* 0x000f620008000a00 */
[----:B-1----:R-:W1:Y:S01]  /*65f0*/  LDC.64 R2, c[0x4][R3] ;  /* 0x0100000003027b82 */ /* 0x002e620000000a00 */
[----:B------:R-:W2:Y:S01]  /*6600*/  LDCU.64 UR4, c[0x4][0x10] ;  /* 0x01000200ff0477ac */ /* 0x000ea20008000a00 */
[----:B----4-:R-:W-:Y:S01]  /*6610*/  MOV R5, UR9 ;  /* 0x0000000900057c02 */ /* 0x010fe20008000f00 */
[----:B------:R-:W-:Y:S01]  /*6620*/  IMAD.U32 R4, RZ, RZ, UR8 ;  /* 0x00000008ff047e24 */ /* 0x000fe2000f8e00ff */
[----:B-----5:R-:W-:Y:S01]  /*6630*/  MOV R7, UR7 ;  /* 0x0000000700077c02 */ /* 0x020fe20008000f00 */
[----:B------:R-:W-:Y:S01]  /*6640*/  IMAD.U32 R6, RZ, RZ, UR6 ;  /* 0x00000006ff067e24 */ /* 0x000fe2000f8e00ff */
[----:B--2---:R-:W-:Y:S01]  /*6650*/  MOV R11, UR5 ;  /* 0x00000005000b7c02 */ /* 0x004fe20008000f00 */
[----:B------:R-:W-:Y:S02]  /*6660*/  IMAD.U32 R10, RZ, RZ, UR4 ;  /* 0x00000004ff0a7e24 */ /* 0x000fe4000f8e00ff */
[----:B------:R-:W-:Y:S07]  /*6670*/  LEPC R20, `(.L_x_118) ;  /* 0x000000001014794e */ /* 0x000fee0000000000 */
[----:B-1-3--:R-:W-:Y:S05]  /*6680*/  CALL.ABS.NOINC R2 ;  /* 0x0000000002007343 */ /* 0x00afea0003c00000 */
.L_x_118:
[----:B------:R-:W-:Y:S05]  /*6690*/  WARPSYNC.ALL ;  /* 0x0000000000007948 */ /* 0x000fea0003800000 */
[----:B------:R-:W-:Y:S01]  /*66a0*/  R2UR UR4, R48 ;  /* 0x00000000300472ca */ /* 0x000fe200000e0000 */
[--C-:B------:R-:W-:Y:S01]  /*66b0*/  HADD2.F32 R50, -RZ, R56.reuse.H0_H0 ;  /* 0x20000038ff327230 */ /* 0x100fe20000004100 */
[----:B------:R-:W-:Y:S01]  /*66c0*/  ISETP.NE.AND P0, PT, R104, RZ, PT ;  /* 0x000000ff6800720c */ /* 0x000fe20003f05270 */
[----:B------:R-:W-:Y:S01]  /*66d0*/  HADD2.F32 R51, -RZ, R56.H1_H1 ;  /* 0x30000038ff337230 */ /* 0x000fe20000004100 */
[----:B------:R-:W-:Y:S01]  /*66e0*/  BSSY.RECONVERGENT B0, `(.L_x_119) ;  /* 0x0000083000007945 */ /* 0x000fe20003800200 */
[--C-:B------:R-:W-:Y:S08]  /*66f0*/  HADD2.F32 R52, -RZ, R57.reuse.H0_H0 ;  /* 0x20000039ff347230 */ /* 0x100ff00000004100 */
[----:B------:R-:W2:Y:S02]  /*6700*/  LDTM.x32 R4, tmem[UR4] ;  /* 0x00000004000479ee */ /* 0x000ea400082c0000 */
[C---:B--2---:R-:W-:Y:S01]  /*6710*/  FMUL R0, R47.reuse, R4 ;  /* 0x000000042f007220 */ /* 0x044fe20000400000 */
[C---:B-1----:R-:W-:Y:S01]  /*6720*/  FMUL R2, R47.reuse, R5 ;  /* 0x000000052f027220 */ /* 0x042fe20000400000 */
[C---:B------:R-:W-:Y:S01]  /*6730*/  FMUL R4, R47.reuse, R8 ;  /* 0x000000082f047220 */ /* 0x040fe20000400000 */
[----:B------:R-:W-:Y:S01]  /*6740*/  FMUL R3, R47, R6 ;  /* 0x000000062f037220 */ /* 0x000fe20000400000 */
[C---:B------:R-:W-:Y:S01]  /*6750*/  FFMA R0, R49.reuse, R50, R0 ;  /* 0x0000003231007223 */ /* 0x040fe20000000000 */
[----:B------:R-:W-:Y:S01]  /*6760*/  FFMA R2, R49, R51, R2 ;  /* 0x0000003331027223 */ /* 0x000fe20000000002 */
[C---:B------:R-:W-:Y:S01]  /*6770*/  FMUL R5, R47.reuse, R9 ;  /* 0x000000092f057220 */ /* 0x040fe20000400000 */
        /* <DEDUP_REMOVED lines=16> */
[----:B------:R-:W-:Y:S02]  /*6880*/  HADD2.F32 R32, -RZ, R57.H1_H1 ;  /* 0x30000039ff207230 */ /* 0x000fe40000004100 */
[C---:B------:R-:W-:Y:S01]  /*6890*/  FMUL R26, R47.reuse, R30 ;  /* 0x0000001e2f1a7220 */ /* 0x040fe20000400000 */
[----:B------:R-:W-:Y:S01]  /*68a0*/  FMUL R29, R47, R33 ;  /* 0x000000212f1d7220 */ /* 0x000fe20000400000 */
[--C-:B------:R-:W-:Y:S02]  /*68b0*/  HADD2.F32 R33, -RZ, R58.reuse.H0_H0 ;  /* 0x2000003aff217230 */ /* 0x100fe40000004100 */
[----:B------:R-:W-:Y:S01]  /*68c0*/  FFMA R3, R49, R52, R3 ;  /* 0x0000003431037223 */ /* 0x000fe20000000003 */
[C---:B------:R-:W-:Y:S01]  /*68d0*/  FMUL R7, R47.reuse, R7 ;  /* 0x000000072f077220 */ /* 0x040fe20000400000 */
[----:B------:R-:W-:Y:S01]  /*68e0*/  FMUL R30, R47, R34 ;  /* 0x000000222f1e7220 */ /* 0x000fe20000400000 */
[----:B------:R-:W-:Y:S01]  /*68f0*/  HADD2.F32 R34, -RZ, R58.H1_H1 ;  /* 0x3000003aff227230 */ /* 0x000fe20000004100 */
[----:B------:R-:W-:Y:S01]  /*6900*/  F2FP.F16.F32.PACK_AB R52, R2, R0 ;  /* 0x000000000234723e */ /* 0x000fe200000000ff */
[--C-:B------:R-:W-:Y:S02]  /*6910*/  HADD2.F32 R0, -RZ, R59.reuse.H0_H0 ;  /* 0x2000003bff007230 */ /* 0x100fe40000004100 */
[C---:B------:R-:W-:Y:S01]  /*6920*/  FFMA R7, R49.reuse, R32, R7 ;  /* 0x0000002031077223 */ /* 0x040fe20000000007 */
[----:B------:R-:W-:Y:S02]  /*6930*/  HADD2.F32 R2, -RZ, R59.H1_H1 ;  /* 0x3000003bff027230 */ /* 0x000fe40000004100 */
[C---:B------:R-:W-:Y:S01]  /*6940*/  FFMA R4, R49.reuse, R33, R4 ;  /* 0x0000002131047223 */ /* 0x040fe20000000004 */
[C---:B------:R-:W-:Y:S01]  /*6950*/  FFMA R5, R49.reuse, R34, R5 ;  /* 0x0000002231057223 */ /* 0x040fe20000000005 */
[----:B------:R-:W-:Y:S01]  /*6960*/  FFMA R6, R49, R0, R6 ;  /* 0x0000000031067223 */ /* 0x000fe20000000006 */
[--C-:B------:R-:W-:Y:S02]  /*6970*/  HADD2.F32 R0, -RZ, R64.reuse.H0_H0 ;  /* 0x20000040ff007230 */ /* 0x100fe40000004100 */
[----:B------:R-:W-:Y:S01]  /*6980*/  FMUL R11, R47, R11 ;  /* 0x0000000b2f0b7220 */ /* 0x000fe20000400000 */
[----:B------:R-:W-:Y:S01]  /*6990*/  F2FP.F16.F32.PACK_AB R53, R7, R3 ;  /* 0x000000030735723e */ /* 0x000fe200000000ff */
[--C-:B------:R-:W-:Y:S02]  /*69a0*/  HADD2.F32 R3, -RZ, R65.reuse.H0_H0 ;  /* 0x20000041ff037230 */ /* 0x100fe40000004100 */
[----:B------:R-:W-:Y:S01]  /*69b0*/  FMUL R15, R47, R15 ;  /* 0x0000000f2f0f7220 */ /* 0x000fe20000400000 */
[C---:B------:R-:W-:Y:S01]  /*69c0*/  FFMA R11, R49.reuse, R2, R11 ;  /* 0x00000002310b7223 */ /* 0x040fe2000000000b */
[----:B------:R-:W-:Y:S02]  /*69d0*/  HADD2.F32 R2, -RZ, R64.H1_H1 ;  /* 0x30000040ff027230 */ /* 0x000fe40000004100 */
[----:B------:R-:W-:Y:S01]  /*69e0*/  FFMA R8, R49, R0, R8 ;  /* 0x0000000031087223 */ /* 0x000fe20000000008 */
[----:B------:R-:W-:Y:S02]  /*69f0*/  HADD2.F32 R0, -RZ, R65.H1_H1 ;  /* 0x30000041ff007230 */ /* 0x000fe40000004100 */
[C---:B------:R-:W-:Y:S01]  /*6a00*/  FMUL R19, R47.reuse, R19 ;  /* 0x000000132f137220 */ /* 0x040fe20000400000 */
[----:B------:R-:W-:Y:S01]  /*6a10*/  FMUL R23, R47, R23 ;  /* 0x000000172f177220 */ /* 0x000fe20000400000 */
[C---:B------:R-:W-:Y:S01]  /*6a20*/  FFMA R9, R49.reuse, R2, R9 ;  /* 0x0000000231097223 */ /* 0x040fe20000000009 */
[C---:B------:R-:W-:Y:S01]  /*6a30*/  FFMA R10, R49.reuse, R3, R10 ;  /* 0x00000003310a7223 */ /* 0x040fe2000000000a */
[----:B------:R-:W-:Y:S01]  /*6a40*/  FFMA R15, R49, R0, R15 ;  /* 0x00000000310f7223 */ /* 0x000fe2000000000f */
[--C-:B------:R-:W-:Y:S02]  /*6a50*/  HADD2.F32 R2, -RZ, R66.reuse.H0_H0 ;  /* 0x20000042ff027230 */ /* 0x100fe40000004100 */
[----:B------:R-:W-:Y:S01]  /*6a60*/  FMUL R27, R47, R27 ;  /* 0x0000001b2f1b7220 */ /* 0x000fe20000400000 */
[----:B------:R-:W-:Y:S01]  /*6a70*/  HADD2.F32 R0, -RZ, R66.H1_H1 ;  /* 0x30000042ff007230 */ /* 0x000fe20000004100 */
[----:B------:R-:W-:Y:S01]  /*6a80*/  F2FP.F16.F32.PACK_AB R54, R5, R4 ;  /* 0x000000040536723e */ /* 0x000fe200000000ff */
[--C-:B------:R-:W-:Y:S02]  /*6a90*/  HADD2.F32 R3, -RZ, R67.reuse.H0_H0 ;  /* 0x20000043ff037230 */ /* 0x100fe40000004100 */
[C---:B------:R-:W-:Y:S01]  /*6aa0*/  FFMA R12, R49.reuse, R2, R12 ;  /* 0x00000002310c7223 */ /* 0x040fe2000000000c */
[--C-:B------:R-:W-:Y:S02]  /*6ab0*/  HADD2.F32 R2, -RZ, R72.reuse.H0_H0 ;  /* 0x20000048ff027230 */ /* 0x100fe40000004100 */
[C---:B------:R-:W-:Y:S01]  /*6ac0*/  FFMA R13, R49.reuse, R0, R13 ;  /* 0x00000000310d7223 */ /* 0x040fe2000000000d */
[----:B------:R-:W-:Y:S02]  /*6ad0*/  HADD2.F32 R0, -RZ, R67.H1_H1 ;  /* 0x30000043ff007230 */ /* 0x000fe40000004100 */
[----:B------:R-:W-:Y:S01]  /*6ae0*/  FFMA R14, R49, R3, R14 ;  /* 0x00000003310e7223 */ /* 0x000fe2000000000e */
[----:B------:R-:W-:Y:S01]  /*6af0*/  HADD2.F32 R3, -RZ, R72.H1_H1 ;  /* 0x30000048ff037230 */ /* 0x000fe20000004100 */
[----:B------:R-:W-:Y:S01]  /*6b00*/  F2FP.F16.F32.PACK_AB R55, R11, R6 ;  /* 0x000000060b37723e */ /* 0x000fe200000000ff */
[----:B------:R-:W-:Y:S01]  /*6b10*/  FMUL R31, R47, R31 ;  /* 0x0000001f2f1f7220 */ /* 0x000fe20000400000 */
[C---:B------:R-:W-:Y:S01]  /*6b20*/  FFMA R19, R49.reuse, R0, R19 ;  /* 0x0000000031137223 */ /* 0x040fe20000000013 */
[--C-:B------:R-:W-:Y:S02]  /*6b30*/  HADD2.F32 R0, -RZ, R73.reuse.H0_H0 ;  /* 0x20000049ff007230 */ /* 0x100fe40000004100 */
[C---:B------:R-:W-:Y:S01]  /*6b40*/  FFMA R16, R49.reuse, R2, R16 ;  /* 0x0000000231107223 */ /* 0x040fe20000000010 */
[----:B------:R1:W-:Y:S01]  /*6b50*/  STS.128 [R63], R52 ;  /* 0x000000343f007388 */ /* 0x0003e20000000c00 */
[C---:B------:R-:W-:Y:S01]  /*6b60*/  FFMA R17, R49.reuse, R3, R17 ;  /* 0x0000000331117223 */ /* 0x040fe20000000011 */
[----:B------:R-:W-:Y:S02]  /*6b70*/  HADD2.F32 R2, -RZ, R73.H1_H1 ;  /* 0x30000049ff027230 */ /* 0x000fe40000004100 */
[----:B------:R-:W-:Y:S01]  /*6b80*/  FFMA R18, R49, R0, R18 ;  /* 0x0000000031127223 */ /* 0x000fe20000000012 */
[--C-:B------:R-:W-:Y:S01]  /*6b90*/  HADD2.F32 R0, -RZ, R74.reuse.H0_H0 ;  /* 0x2000004aff007230 */ /* 0x100fe20000004100 */
[----:B------:R-:W-:Y:S01]  /*6ba0*/  F2FP.F16.F32.PACK_AB R8, R9, R8 ;  /* 0x000000080908723e */ /* 0x000fe200000000ff */
[--C-:B------:R-:W-:Y:S02]  /*6bb0*/  HADD2.F32 R3, -RZ, R75.reuse.H0_H0 ;  /* 0x2000004bff037230 */ /* 0x100fe40000004100 */
[C---:B------:R-:W-:Y:S01]  /*6bc0*/  FFMA R23, R49.reuse, R2, R23 ;  /* 0x0000000231177223 */ /* 0x040fe20000000017 */
[----:B------:R-:W-:Y:S02]  /*6bd0*/  HADD2.F32 R2, -RZ, R74.H1_H1 ;  /* 0x3000004aff027230 */ /* 0x000fe40000004100 */
[----:B------:R-:W-:Y:S01]  /*6be0*/  FFMA R20, R49, R0, R20 ;  /* 0x0000000031147223 */ /* 0x000fe20000000014 */
[----:B------:R-:W-:Y:S01]  /*6bf0*/  HADD2.F32 R0, -RZ, R75.H1_H1 ;  /* 0x3000004bff007230 */ /* 0x000fe20000004100 */
[----:B------:R-:W-:Y:S01]  /*6c00*/  F2FP.F16.F32.PACK_AB R9, R15, R10 ;  /* 0x0000000a0f09723e */ /* 0x000fe200000000ff */
[----:B------:R-:W-:Y:S02]  /*6c10*/  HADD2.F32 R4, -RZ, R83.H0_H0 ;  /* 0x20000053ff047230 */ /* 0x000fe40000004100 */
[C---:B------:R-:W-:Y:S01]  /*6c20*/  FFMA R21, R49.reuse, R2, R21 ;  /* 0x0000000231157223 */ /* 0x040fe20000000015 */
[C---:B------:R-:W-:Y:S01]  /*6c30*/  FFMA R22, R49.reuse, R3, R22 ;  /* 0x0000000331167223 */ /* 0x040fe20000000016 */
[----:B------:R-:W-:Y:S01]  /*6c40*/  FFMA R27, R49, R0, R27 ;  /* 0x00000000311b7223 */ /* 0x000fe2000000001b */
[--C-:B------:R-:W-:Y:S01]  /*6c50*/  HADD2.F32 R2, -RZ, R80.reuse.H0_H0 ;  /* 0x20000050ff027230 */ /* 0x100fe20000004100 */
[----:B------:R-:W-:Y:S01]  /*6c60*/  F2FP.F16.F32.PACK_AB R10, R13, R12 ;  /* 0x0000000c0d0a723e */ /* 0x000fe200000000ff */
[----:B------:R-:W-:Y:S01]  /*6c70*/  HADD2.F32 R0, -RZ, R80.H1_H1 ;  /* 0x30000050ff007230 */ /* 0x000fe20000004100 */
[----:B------:R-:W-:Y:S01]  /*6c80*/  F2FP.F16.F32.PACK_AB R11, R19, R14 ;  /* 0x0000000e130b723e */ /* 0x000fe200000000ff */
[--C-:B------:R-:W-:Y:S02]  /*6c90*/  HADD2.F32 R3, -RZ, R81.reuse.H0_H0 ;  /* 0x20000051ff037230 */ /* 0x100fe40000004100 */
[C---:B------:R-:W-:Y:S01]  /*6ca0*/  FFMA R24, R49.reuse, R2, R24 ;  /* 0x0000000231187223 */ /* 0x040fe20000000018 */
[--C-:B------:R-:W-:Y:S02]  /*6cb0*/  HADD2.F32 R2, -RZ, R82.reuse.H0_H0 ;  /* 0x20000052ff027230 */ /* 0x100fe40000004100 */
[C---:B------:R-:W-:Y:S01]  /*6cc0*/  FFMA R25, R49.reuse, R0, R25 ;  /* 0x0000000031197223 */ /* 0x040fe20000000019 */
[----:B------:R1:W-:Y:S01]  /*6cd0*/  STS.128 [R62+0x10], R8 ;  /* 0x000010083e007388 */ /* 0x0003e20000000c00 */
[----:B------:R-:W-:Y:S02]  /*6ce0*/  HADD2.F32 R0, -RZ, R81.H1_H1 ;  /* 0x30000051ff007230 */ /* 0x000fe40000004100 */
[----:B------:R-:W-:Y:S01]  /*6cf0*/  FFMA R26, R49, R3, R26 ;  /* 0x00000003311a7223 */ /* 0x000fe2000000001a */
[----:B------:R-:W-:Y:S01]  /*6d00*/  HADD2.F32 R3, -RZ, R82.H1_H1 ;  /* 0x30000052ff037230 */ /* 0x000fe20000004100 */
[----:B------:R-:W-:Y:S01]  /*6d10*/  F2FP.F16.F32.PACK_AB R16, R17, R16 ;  /* 0x000000101110723e */ /* 0x000fe200000000ff */
[----:B------:R-:W-:Y:S01]  /*6d20*/  HADD2.F32 R5, -RZ, R83.H1_H1 ;  /* 0x30000053ff057230 */ /* 0x000fe20000004100 */
[----:B------:R-:W-:Y:S01]  /*6d30*/  F2FP.F16.F32.PACK_AB R17, R23, R18 ;  /* 0x000000121711723e */ /* 0x000fe200000000ff */
[----:B------:R-:W-:Y:S01]  /*6d40*/  FFMA R31, R49, R0, R31 ;  /* 0x00000000311f7223 */ /* 0x000fe2000000001f */
[----:B------:R-:W-:Y:S01]  /*6d50*/  FMUL R35, R47, R35 ;  /* 0x000000232f237220 */ /* 0x000fe20000400000 */
[----:B------:R-:W-:Y:S01]  /*6d60*/  F2FP.F16.F32.PACK_AB R18, R21, R20 ;  /* 0x000000141512723e */ /* 0x000fe200000000ff */
[----:B------:R-:W-:Y:S01]  /*6d70*/  FFMA R28, R49, R2, R28 ;  /* 0x00000002311c7223 */ /* 0x000fe2000000001c */
[----:B------:R-:W-:Y:S01]  /*6d80*/  F2FP.F16.F32.PACK_AB R19, R27, R22 ;  /* 0x000000161b13723e */ /* 0x000fe200000000ff */
[C---:B------:R-:W-:Y:S01]  /*6d90*/  FFMA R29, R49.reuse, R3, R29 ;  /* 0x00000003311d7223 */ /* 0x040fe2000000001d */
[C---:B------:R-:W-:Y:S01]  /*6da0*/  FFMA R30, R49.reuse, R4, R30 ;  /* 0x00000004311e7223 */ /* 0x040fe2000000001e */
[----:B------:R-:W-:Y:S01]  /*6db0*/  FFMA R35, R49, R5, R35 ;  /* 0x0000000531237223 */ /* 0x000fe20000000023 */
[----:B------:R-:W-:Y:S01]  /*6dc0*/  F2FP.F16.F32.PACK_AB R24, R25, R24 ;  /* 0x000000181918723e */ /* 0x000fe200000000ff */
[----:B------:R1:W-:Y:S01]  /*6dd0*/  STS.128 [R61+0x20], R16 ;  /* 0x000020103d007388 */ /* 0x0003e20000000c00 */
[----:B------:R-:W-:Y:S02]  /*6de0*/  F2FP.F16.F32.PACK_AB R25, R31, R26 ;  /* 0x0000001a1f19723e */ /* 0x000fe400000000ff */
[----:B------:R-:W-:Y:S02]  /*6df0*/  F2FP.F16.F32.PACK_AB R26, R29, R28 ;  /* 0x0000001c1d1a723e */ /* 0x000fe400000000ff */
[----:B------:R-:W-:Y:S05]  /*6e00*/  F2FP.F16.F32.PACK_AB R27, R35, R30 ;  /* 0x0000001e231b723e */ /* 0x000fea00000000ff */
[----:B------:R1:W-:Y:S01]  /*6e10*/  STS.128 [R60+0x10], R24 ;  /* 0x000010183c007388 */ /* 0x0003e20000000c00 */
[----:B------:R-:W-:Y:S01]  /*6e20*/  @!PT LDS RZ, [RZ] ;  /* 0x00000000fffff984 */ /* 0x000fe20000000800 */
[----:B------:R-:W-:Y:S01]  /*6e30*/  @!PT LDS RZ, [RZ] ;  /* 0x00000000fffff984 */ /* 0x000fe20000000800 */
[----:B------:R-:W-:Y:S01]  /*6e40*/  @!PT LDS RZ, [RZ] ;  /* 0x00000000fffff984 */ /* 0x000fe20000000800 */
[----:B------:R-:W-:Y:S01]  /*6e50*/  @!PT LDS RZ, [RZ] ;  /* 0x00000000fffff984 */ /* 0x000fe20000000800 */
[----:B------:R2:W-:Y:S07]  /*6e60*/  MEMBAR.ALL.CTA ;  /* 0x0000000000007992 */ /* 0x0005ee0000008000 */
[----:B--2---:R-:W2:Y:S02]  /*6e70*/  FENCE.VIEW.ASYNC.S ;  /* 0x00000000000073c6 */ /* 0x004ea40000000000 */
[----:B--2---:R-:W-:Y:S06]  /*6e80*/  BAR.SYNC.DEFER_BLOCKING 0x1, 0x80 ;  /* 0x0042000000007b1d */ /* 0x004fec0000010000 */
[----:B------:R-:W-:Y:S05]  /*6e90*/  @P0 BRA `(.L_x_120) ;  /* 0x00000000001c0947 */ /* 0x000fea0003800000 */
[----:B------:R-:W-:Y:S01]  /*6ea0*/  R2UR UR4, R68 ;  /* 0x00000000440472ca */ /* 0x000fe200000e0000 */
[----:B------:R-:W-:Y:S01]  /*6eb0*/  UIADD3 UR6, UP0, UPT, UR54, 0x680, URZ ;  /* 0x0000068036067890 */ /* 0x000fe2000ff1e0ff */
[----:B------:R-:W-:Y:S03]  /*6ec0*/  UMOV UR43, UR36 ;  /* 0x00000024002b7c82 */ /* 0x000fe60008000000 */
[----:B------:R-:W-:Y:S08]  /*6ed0*/  UIADD3.X UR7, UPT, UPT, URZ, UR55, URZ, UP0, !UPT ;  /* 0x00000037ff077290 */ /* 0x000ff000087fe4ff */
[----:B------:R-:W-:Y:S09]  /*6ee0*/  UIADD3 UR40, UPT, UPT, UR48, 0x200, UR4 ;  /* 0x0000020030287890 */ /* 0x000ff2000fffe004 */
[----:B------:R2:W-:Y:S02]  /*6ef0*/  UTMASTG.3D [UR40], [UR6] ;  /* 0x00000028060073b5 */ /* 0x0005e40008010000 */
[----:B--2---:R0:W-:Y:S02]  /*6f00*/  UTMACMDFLUSH ;  /* 0x00000000000079b7 */ /* 0x0041e40000000000 */
.L_x_120:
[----:B------:R-:W-:Y:S05]  /*6f10*/  BSYNC.RECONVERGENT B0 ;  /* 0x0000000000007941 */ /* 0x000fea0003800200 */
.L_x_119:
[----:B------:R-:W-:Y:S01]  /*6f20*/  UIADD3 UR40, UPT, UPT, UR56, 0x1, URZ ;  /* 0x0000000138287890 */ /* 0x000fe2000fffe0ff */
[----:B------:R-:W-:Y:S03]  /*6f30*/  BSSY.RECONVERGENT B0, `(.L_x_121) ;  /* 0x0000005000007945 */ /* 0x000fe60003800200 */
[----:B------:R-:W-:Y:S04]  /*6f40*/  UISETP.NE.AND UP0, UPT, UR40, 0x3, UPT ;  /* 0x000000032800788c */ /* 0x000fe8000bf05270 */
[----:B------:R-:W-:Y:S01]  /*6f50*/  USEL UR43, UR40, URZ, UP0 ;  /* 0x000000ff282b7287 */ /* 0x000fe20008000000 */
[----:B------:R-:W-:Y:S11]  /*6f60*/  @P0 BRA `(.L_x_122) ;  /* 0x0000000000040947 */ /* 0x000ff60003800000 */
[----:B------:R-:W-:Y:S04]  /*6f70*/  DEPBAR.LE SB0, 0x1 ;  /* 0x000080400000791a */ /* 0x000fe80000000000 */
.L_x_122:
[----:B------:R-:W-:Y:S05]  /*6f80*/  BSYNC.RECONVERGENT B0 ;  /* 0x0000000000007941 */ /* 0x000fea0003800200 */
.L_x_121:
[----:B------:R-:W-:Y:S01]  /*6f90*/  BAR.SYNC.DEFER_BLOCKING 0x1, 0x80 ;  /* 0x0042000000007b1d */ /* 0x000fe20000010000 */
[----:B------:R-:W-:Y:S01]  /*6fa0*/  ISETP.NE.AND P1, PT, R109, RZ, PT ;  /* 0x000000ff6d00720c */ /* 0x000fe20003f25270 */
[----:B------:R-:W-:Y:S01]  /*6fb0*/  UISETP.NE.AND UP0, UPT, UR50, URZ, UPT ;  /* 0x000000ff3200728c */ /* 0x000fe2000bf05270 */
[----:B------:R-:W-:Y:S11]  /*6fc0*/  LEA R2, R69, UR48, 0x3 ;  /* 0x0000003045027c11 */ /* 0x000ff6000f8e18ff */
[----:B------:R-:W-:Y:S01]  /*6fd0*/  @P1 SHF.L.U32 R3, R71, 0x1f, RZ ;  /* 0x0000001f47031819 */ /* 0x000fe200000006ff */
[----:B------:R-:W-:Y:S06]  /*6fe0*/  BRA.U !UP0, `(.L_x_123) ;  /* 0x0000000108247547 */ /* 0x000fec000b800000 */
[----:B------:R-:W-:Y:S01]  /*6ff0*/  IMAD.U32 R4, RZ, RZ, UR49 ;  /* 0x00000031ff047e24 */ /* 0x000fe2000f8e00ff */
[----:B------:R-:W-:Y:S01]  /*7000*/  MOV R0, UR37 ;  /* 0x0000002500007c02 */ /* 0x000fe20008000f00 */
[----:B------:R-:W-:Y:S03]  /*7010*/  UIADD3 UR49, UPT, UPT, UR49, 0x1, URZ ;  /* 0x0000000131317890 */ /* 0x000fe6000fffe0ff */
[----:B------:R-:W-:Y:S01]  /*7020*/  @P1 LEA R4, R4, UR48, 0x3 ;  /* 0x0000003004041c11 */ /* 0x000fe2000f8e18ff */
[----:B------:R-:W-:Y:S04]  /*7030*/  UISETP.NE.AND UP0, UPT, UR49, 0x3, UPT ;  /* 0x000000033100788c */ /* 0x000fe8000bf05270 */
[----:B------:R-:W-:Y:S01]  /*7040*/  @P1 VIADD R4, R4, 0xb8 ;  /* 0x000000b804041836 */ /* 0x000fe20000000000 */
[----:B------:R-:W-:Y:S04]  /*7050*/  USEL UR49, UR49, URZ, UP0 ;  /* 0x000000ff31317287 */ /* 0x000fe80008000000 */
[----:B------:R-:W-:Y:S04]  /*7060*/  @P1 PRMT R0, R0, 0x654, R4 ;  /* 0x0000065400001816 */ /* 0x000fe80000000004 */
[----:B------:R2:W-:Y:S04]  /*7070*/  @P1 SYNCS.ARRIVE.TRANS64.RED.A1T0 RZ, [R0+URZ], RZ ;  /* 0x000000ff00ff19a7 */ /* 0x0005e800081004ff */
.L_x_123:
[----:B------:R-:W4:Y:S01]  /*7080*/  @P1 SYNCS.PHASECHK.TRANS64.TRYWAIT P0, [R2+URZ+0xa0], R3 ;  /* 0x0000a003020015a7 */ /* 0x000f2200080011ff */
[----:B------:R-:W-:Y:S01]  /*7090*/  BSSY B1, `(.L_x_124) ;  /* 0x0000015000017945 */ /* 0x000fe20003800000 */
[----:B----4-:R-:W-:Y:S03]  /*70a0*/  @P1 SEL R70, RZ, 0x1, !P0 ;  /* 0x00000001ff461807 */ /* 0x010fe60004000000 */
[----:B------:R-:W-:Y:S05]  /*70b0*/  @!P1 BRA `(.L_x_125) ;  /* 0x0000000000489947 */ /* 0x000fea0003800000 */
[----:B------:R-:W-:Y:S01]  /*70c0*/  ISETP.NE.AND P1, PT, R76, RZ, PT ;  /* 0x000000ff4c00720c */ /* 0x000fe20003f25270 */
[----:B------:R-:W-:Y:S01]  /*70d0*/  BSSY B0, `(.L_x_126) ;  /* 0x000000a000007945 */ /* 0x000fe20003800000 */
[----:B------:R-:W-:Y:S11]  /*70e0*/  ISETP.NE.AND P0, PT, R70, RZ, PT ;  /* 0x000000ff4600720c */ /* 0x000ff60003f05270 */
[----:B------:R-:W-:Y:S04]  /*70f0*/  @P1 IMAD R69, R69, 0x2000, R103 ;  /* 0x0000200045451824 */ /* 0x000fe800078e0267 */
[----:B------:R-:W-:Y:S01]  /*7100*/  @P1 IMAD.IADD R4, R111, 0x1, R69 ;  /* 0x000000016f041824 */ /* 0x000fe200078e0245 */
[----:B------:R-:W-:Y:S03]  /*7110*/  @P1 IADD3 R3, PT, PT, R110, R69, RZ ;  /* 0x000000456e031210 */ /* 0x000fe60007ffe0ff */
[----:B--2---:R-:W-:Y:S01]  /*7120*/  @P1 IMAD.IADD R0, R102, 0x1, R4 ;  /* 0x0000000166001824 */ /* 0x004fe200078e0204 */
[----:B------:R-:W-:Y:S06]  /*7130*/  @P0 BRA `(.L_x_127) ;  /* 0x00000000000c0947 */ /* 0x000fec0003800000 */
[----:B------:R-:W-:Y:S04]  /*7140*/  SHF.L.U32 R71, R71, 0x1f, RZ ;  /* 0x0000001f47477819 */ /* 0x000fe800000006ff */
[----:B------:R-:W2:Y:S02]  /*7150*/  SYNCS.PHASECHK.TRANS64.TRYWAIT P0, [R2+URZ+0xa0], R71 ;  /* 0x0000a047020075a7 */ /* 0x000ea400080011ff */
[----:B--2---:R-:W-:Y:S05]  /*7160*/  @!P0 BRA `(.L_x_128) ;  /* 0x0000001c00048947 */ /* 0x004fea0003800000 */
.L_x_127:
[----:B------:R-:W-:Y:S05]  /*7170*/  BSYNC B0 ;  /* 0x0000000000007941 */ /* 0x000fea0003800000 */
.L_x_126:
[----:B------:R-:W-:Y:S11]  /*7180*/  ISETP.NE.AND P0, PT, R76, RZ, PT ;  /* 0x000000ff4c00720c */ /* 0x000ff60003f05270 */
[----:B------:R-:W-:Y:S02]  /*7190*/  @!UPT UIADD3 URZ, UPT, UPT, URZ, URZ, URZ ;  /* 0x000000fffffff290 */ /* 0x000fe4000fffe0ff */
[----:B------:R4:W1:Y:S04]  /*71a0*/  @P0 LDS.128 R56, [R69] ;  /* 0x0000000045380984 */ /* 0x0008680000000c00 */
[----:B------:R4:W1:Y:S04]  /*71b0*/  @P0 LDS.128 R72, [R3+0x20] ;  /* 0x0000200003480984 */ /* 0x0008680000000c00 */
[----:B------:R4:W1:Y:S04]  /*71c0*/  @P0 LDS.128 R64, [R4+0x10] ;  /* 0x0000100004400984 */ /* 0x0008680000000c00 */
[----:B------:R4:W1:Y:S02]  /*71d0*/  @P0 LDS.128 R80, [R0+0x10] ;  /* 0x0000100000500984 */ /* 0x0008640000000c00 */
.L_x_125:
[----:B------:R-:W-:Y:S05]  /*71e0*/  BSYNC B1 ;  /* 0x0000000000017941 */ /* 0x000fea0003800000 */
.L_x_124:
[----:B--2-4-:R-:W-:Y:S05]  /*71f0*/  VIADD R0, R48, 0x20 ;  /* 0x0000002030007836 */ /* 0x014fea0000000000 */
[----:B------:R-:W-:Y:S04]  /*7200*/  SHF.R.U32.HI R0, RZ, 0x15, R0 ;  /* 0x00000015ff007819 */ /* 0x000fe80000011600 */
[----:B------:R-:W-:Y:S11]  /*7210*/  LOP3.LUT P0, RZ, R0, 0x3, R96, 0x48, !PT ;  /* 0x0000000300ff7812 */ /* 0x000ff60007804860 */
[----:B------:R-:W-:Y:S02]  /*7220*/  @!UPT UIADD3 URZ, UPT, UPT, URZ, URZ, URZ ;  /* 0x000000fffffff290 */ /* 0x000fe4000fffe0ff */
[----:B------:R-:W-:Y:S05]  /*7230*/  @!P0 BRA `(.L_x_129) ;  /* 0x0000000000408947 */ /* 0x000fea0003800000 */
[----:B------:R-:W2:Y:S01]  /*7240*/  LDCU.64 UR8, c[0x4][0x70] ;  /* 0x01000e00ff0877ac */ /* 0x000ea20008000a00 */
[----:B------:R-:W-:Y:S01]  /*7250*/  MOV R3, 0x0 ;  /* 0x0000000000037802 */ /* 0x000fe20000000f00 */
[----:B------:R-:W-:Y:S02]  /*7260*/  HFMA2 R12, -RZ, RZ, 0, 5.9604644775390625e-08 ;  /* 0x00000001ff0c7431 */ /* 0x000fe400000001ff */
[----:B-1----:R-:W-:Y:S02]  /*7270*/  IMAD.MOV.U32 R8, RZ, RZ, 0x192 ;  /* 0x00000192ff087424 */ /* 0x002fe400078e00ff */
[----:B------:R-:W-:Y:S01]  /*7280*/  IMAD.MOV.U32 R13, RZ, RZ, RZ ;  /* 0x000000ffff0d7224 */ /* 0x000fe200078e00ff */
[----:B------:R-:W1:Y:S01]  /*7290*/  LDCU.64 UR6, c[0x4][0x78] ;  /* 0x01000f00ff0677ac */ /* 0x000e620008000a00 */
[----:B------:R-:W4:Y:S01]  /*72a0*/  LDC.64 R2, c[0x4][R3] ;  /* 0x0100000003027b82 */ /* 0x000f220000000a00 */
[----:B------:R-:W5:Y:S01]  /*72b0*/  LDCU.64 UR4, c[0x4][0x10] ;  /* 0x01000200ff0477ac */ /* 0x000f620008000a00 */
[----:B--2---:R-:W-:Y:S01]  /*72c0*/  MOV R5, UR9 ;  /* 0x0000000900057c02 */ /* 0x004fe20008000f00 */
[----:B------:R-:W-:Y:S01]  /*72d0*/  IMAD.U32 R4, RZ, RZ, UR8 ;  /* 0x00000008ff047e24 */ /* 0x000fe2000f8e00ff */
[----:B-1----:R-:W-:Y:S01]  /*72e0*/  MOV R7, UR7 ;  /* 0x0000000700077c02 */ /* 0x002fe20008000f00 */
[----:B------:R-:W-:Y:S01]  /*72f0*/  IMAD.U32 R6, RZ, RZ, UR6 ;  /* 0x00000006ff067e24 */ /* 0x000fe2000f8e00ff */
[----:B-----5:R-:W-:Y:S01]  /*7300*/  MOV R11, UR5 ;  /* 0x00000005000b7c02 */ /* 0x020fe20008000f00 */
[----:B------:R-:W-:Y:S02]  /*7310*/  IMAD.U32 R10, RZ, RZ, UR4 ;  /* 0x00000004ff0a7e24 */ /* 0x000fe4000f8e00ff */
[----:B------:R-:W-:Y:S07]  /*7320*/  LEPC R20, `(.L_x_129) ;  /* 0x000000001014794e */ /* 0x000fee0000000000 */
[----:B---34-:R-:W-:Y:S05]  /*7330*/  CALL.ABS.NOINC R2 ;  /* 0x0000000002007343 */ /* 0x018fea0003c00000 */
.L_x_129:
[----:B------:R-:W-:Y:S01]  /*7340*/  ISETP.NE.AND P0, PT, R104, RZ, PT ;  /* 0x000000ff6800720c */ /* 0x000fe20003f05270 */
[----:B------:R-:W-:Y:S05]  /*7350*/  WARPSYNC.ALL ;  /* 0x0000000000007948 */ /* 0x000fea0003800000 */
[----:B------:R-:W-:Y:S01]  /*7360*/  R2UR UR4, R48 ;  /* 0x00000000300472ca */ /* 0x000fe200000e0000 */
[----:B------:R-:W-:Y:S01]  /*7370*/  USHF.L.U32 UR8, UR43, 0xd, URZ ;  /* 0x0000000d2b087899 */ /* 0x000fe200080006ff */
[--C-:B-1----:R-:W-:Y:S01]  /*7380*/  HADD2.F32 R48, -RZ, R56.reuse.H0_H0 ;  /* 0x20000038ff307230 */ /* 0x102fe20000004100 */
[----:B------:R-:W-:Y:S01]  /*7390*/  IADD3 R106, PT, PT, R106, 0x120, RZ ;  /* 0x000001206a6a7810 */ /* 0x000fe20007ffe0ff */
[----:B------:R-:W-:Y:S01]  /*73a0*/  HADD2.F32 R50, -RZ, R56.H1_H1 ;  /* 0x30000038ff327230 */ /* 0x000fe20000004100 */
[----:B------:R-:W-:Y:S01]  /*73b0*/  BSSY.RECONVERGENT B0, `(.L_x_130) ;  /* 0x000008b000007945 */ /* 0x000fe20003800200 */
[--C-:B------:R-:W-:Y:S01]  /*73c0*/  HADD2.F32 R51, -RZ, R57.reuse.H0_H0 ;  /* 0x20000039ff337230 */ /* 0x100fe20000004100 */
[----:B------:R-:W-:Y:S01]  /*73d0*/  IADD3 R0, PT, PT, R103, UR8, RZ ;  /* 0x0000000867007c10 */ /* 0x000fe2000fffe0ff */
[----:B------:R-:W-:Y:S01]  /*73e0*/  HADD2.F32 R52, -RZ, R57.H1_H1 ;  /* 0x30000039ff347230 */ /* 0x000fe20000004100 */
[----:B------:R-:W-:Y:S01]  /*73f0*/  LOP3.LUT R106, R106, 0xfefffff8, RZ, 0xc0, !PT ;  /* 0xfefffff86a6a7812 */ /* 0x000fe200078ec0ff */
[--C-:B------:R-:W-:Y:S01]  /*7400*/  HADD2.F32 R53, -RZ, R58.reuse.H0_H0 ;  /* 0x2000003aff357230 */ /* 0x100fe20000004100 */
[-C--:B------:R-:W-:Y:S01]  /*7410*/  IADD3 R111, PT, PT, R111, R0.reuse, RZ ;  /* 0x000000006f6f7210 */ /* 0x080fe20007ffe0ff */
[----:B------:R-:W-:Y:S01]  /*7420*/  HADD2.F32 R54, -RZ, R58.H1_H1 ;  /* 0x3000003aff367230 */ /* 0x000fe20000004100 */
[----:B------:R-:W1:Y:S01]  /*7430*/  LDTM.x32 R4, tmem[UR4+0x20] ;  /* 0x00002004000479ee */ /* 0x000e6200082c0000 */
[----:B------:R-:W-:Y:S01]  /*7440*/  NOP ;  /* 0x0000000000007918 */ /* 0x000fe20000000000 */
[----:B-1----:R1:W-:Y:S01]  /*7450*/  SYNCS.ARRIVE.TRANS64.RED.A1T0 RZ, [R106+URZ], RZ ;  /* 0x000000ff6aff79a7 */ /* 0x0023e200081004ff */
[----:B------:R-:W-:Y:S01]  /*7460*/  IADD3 R110, PT, PT, R110, R0, RZ ;  /* 0x000000006e6e7210 */ /* 0x000fe20007ffe0ff */
[--C-:B------:R-:W-:Y:S02]  /*7470*/  HADD2.F32 R55, -RZ, R59.reuse.H0_H0 ;  /* 0x2000003bff377230 */ /* 0x100fe40000004100 */
[----:B------:R-:W-:Y:S02]  /*7480*/  HADD2.F32 R56, -RZ, R59.H1_H1 ;  /* 0x3000003bff387230 */ /* 0x000fe40000004100 */
[--C-:B------:R-:W-:Y:S02]  /*7490*/  HADD2.F32 R57, -RZ, R64.reuse.H0_H0 ;  /* 0x20000040ff397230 */ /* 0x100fe40000004100 */
[----:B------:R-:W-:Y:S02]  /*74a0*/  HADD2.F32 R58, -RZ, R64.H1_H1 ;  /* 0x30000040ff3a7230 */ /* 0x000fe40000004100 */
[--C-:B------:R-:W-:Y:S02]  /*74b0*/  HADD2.F32 R59, -RZ, R65.reuse.H0_H0 ;  /* 0x20000041ff3b7230 */ /* 0x100fe40000004100 */
[----:B---3--:R-:W-:Y:S02]  /*74c0*/  HADD2.F32 R60, -RZ, R65.H1_H1 ;  /* 0x30000041ff3c7230 */ /* 0x008fe40000004100 */
[--C-:B------:R-:W-:Y:S02]  /*74d0*/  HADD2.F32 R61, -RZ, R66.reuse.H0_H0 ;  /* 0x20000042ff3d7230 */ /* 0x100fe40000004100 */
[----:B------:R-:W-:Y:S02]  /*74e0*/  HADD2.F32 R62, -RZ, R66.H1_H1 ;  /* 0x30000042ff3e7230 */ /* 0x000fe40000004100 */
[--C-:B------:R-:W-:Y:S02]  /*74f0*/  HADD2.F32 R63, -RZ, R67.reuse.H0_H0 ;  /* 0x20000043ff3f7230 */ /* 0x100fe40000004100 */
[----:B------:R-:W-:Y:S02]  /*7500*/  HADD2.F32 R64, -RZ, R67.H1_H1 ;  /* 0x30000043ff407230 */ /* 0x000fe40000004100 */
[C---:B------:R-:W-:Y:S01]  /*7510*/  FMUL R4, R47.reuse, R4 ;  /* 0x000000042f047220 */ /* 0x040fe20000400000 */
[C---:B------:R-:W-:Y:S01]  /*7520*/  FMUL R5, R47.reuse, R5 ;  /* 0x000000052f057220 */ /* 0x040fe20000400000 */
[C---:B------:R-:W-:Y:S01]  /*7530*/  FMUL R6, R47.reuse, R6 ;  /* 0x000000062f067220 */ /* 0x040fe20000400000 */
[----:B------:R-:W-:Y:S01]  /*7540*/  FMUL R7, R47, R7 ;  /* 0x000000072f077220 */ /* 0x000fe20000400000 */
[C---:B------:R-:W-:Y:S01]  /*7550*/  FFMA R4, R49.reuse, R48, R4 ;  /* 0x0000003031047223 */ /* 0x040fe20000000004 */
[C---:B------:R-:W-:Y:S01]  /*7560*/  FFMA R5, R49.reuse, R50, R5 ;  /* 0x0000003231057223 */ /* 0x040fe20000000005 */
[C---:B------:R-:W-:Y:S01]  /*7570*/  FFMA R6, R49.reuse, R51, R6 ;  /* 0x0000003331067223 */ /* 0x040fe20000000006 */
[----:B------:R-:W-:Y:S01]  /*7580*/  FFMA R7, R49, R52, R7 ;  /* 0x0000003431077223 */ /* 0x000fe20000000007 */
[C---:B------:R-:W-:Y:S01]  /*7590*/  FMUL R8, R47.reuse, R8 ;  /* 0x000000082f087220 */ /* 0x040fe20000400000 */
[----:B------:R-:W-:Y:S01]  /*75a0*/  FMUL R9, R47, R9 ;  /* 0x000000092f097220 */ /* 0x000fe20000400000 */
[----:B------:R-:W-:Y:S01]  /*75b0*/  F2FP.F16.F32.PACK_AB R4, R5, R4 ;  /* 0x000000040504723e */ /* 0x000fe200000000ff */
[----:B------:R-:W-:Y:S01]  /*75c0*/  FMUL R10, R47, R10 ;  /* 0x0000000a2f0a7220 */ /* 0x000fe20000400000 */
[----:B------:R-:W-:Y:S01]  /*75d0*/  F2FP.F16.F32.PACK_AB R5, R7, R6 ;  /* 0x000000060705723e */ /* 0x000fe200000000ff */
[C---:B------:R-:W-:Y:S01]  /*75e0*/  FFMA R8, R49.reuse, R53, R8 ;  /* 0x0000003531087223 */ /* 0x040fe20000000008 */
[C---:B------:R-:W-:Y:S01]  /*75f0*/  FFMA R9, R49.reuse, R54, R9 ;  /* 0x0000003631097223 */ /* 0x040fe20000000009 */
[----:B------:R-:W-:Y:S01]  /*7600*/  FFMA R10, R49, R55, R10 ;  /* 0x00000037310a7223 */ /* 0x000fe2000000000a */
[C---:B------:R-:W-:Y:S01]  /*7610*/  FMUL R11, R47.reuse, R11 ;  /* 0x0000000b2f0b7220 */ /* 0x040fe20000400000 */
[C---:B------:R-:W-:Y:S01]  /*7620*/  FMUL R0, R47.reuse, R12 ;  /* 0x0000000c2f007220 */ /* 0x040fe20000400000 */
[----:B------:R-:W-:Y:S01]  /*7630*/  FMUL R2, R47, R13 ;  /* 0x0000000d2f027220 */ /* 0x000fe20000400000 */
[----:B------:R-:W-:Y:S01]  /*7640*/  F2FP.F16.F32.PACK_AB R6, R9, R8 ;  /* 0x000000080906723e */ /* 0x000fe200000000ff */
[C---:B------:R-:W-:Y:S01]  /*7650*/  FFMA R11, R49.reuse, R56, R11 ;  /* 0x00000038310b7223 */ /* 0x040fe2000000000b */
[C---:B------:R-:W-:Y:S01]  /*7660*/  FFMA R0, R49.reuse, R57, R0 ;  /* 0x0000003931007223 */ /* 0x040fe20000000000 */
[----:B------:R-:W-:Y:S01]  /*7670*/  FFMA R2, R49, R58, R2 ;  /* 0x0000003a31027223 */ /* 0x000fe20000000002 */
[C---:B------:R-:W-:Y:S01]  /*7680*/  FMUL R3, R47.reuse, R14 ;  /* 0x0000000e2f037220 */ /* 0x040fe20000400000 */
[C---:B------:R-:W-:Y:S01]  /*7690*/  FMUL R15, R47.reuse, R15 ;  /* 0x0000000f2f0f7220 */ /* 0x040fe20000400000 */
[C---:B------:R-:W-:Y:S01]  /*76a0*/  FMUL R12, R47.reuse, R16 ;  /* 0x000000102f0c7220 */ /* 0x040fe20000400000 */
[----:B------:R-:W-:Y:S01]  /*76b0*/  FMUL R13, R47, R17 ;  /* 0x000000112f0d7220 */ /* 0x000fe20000400000 */
[----:B------:R-:W-:Y:S01]  /*76c0*/  FFMA R3, R49, R59, R3 ;  /* 0x0000003b31037223 */ /* 0x000fe20000000003 */
[----:B------:R-:W-:Y:S01]  /*76d0*/  FMUL R14, R47, R18 ;  /* 0x000000122f0e7220 */ /* 0x000fe20000400000 */
[----:B------:R-:W-:Y:S01]  /*76e0*/  FFMA R15, R49, R60, R15 ;  /* 0x0000003c310f7223 */ /* 0x000fe2000000000f */
[--C-:B------:R-:W-:Y:S02]  /*76f0*/  HADD2.F32 R65, -RZ, R72.reuse.H0_H0 ;  /* 0x20000048ff417230 */ /* 0x100fe40000004100 */
[----:B------:R-:W-:Y:S01]  /*7700*/  FMUL R19, R47, R19 ;  /* 0x000000132f137220 */ /* 0x000fe20000400000 */
[----:B------:R-:W-:Y:S01]  /*7710*/  F2FP.F16.F32.PACK_AB R7, R11, R10 ;  /* 0x0000000a0b07723e */ /* 0x000fe200000000ff */
[----:B------:R-:W-:Y:S01]  /*7720*/  FFMA R12, R49, R61, R12 ;  /* 0x0000003d310c7223 */ /* 0x000fe2000000000c */
[----:B------:R-:W-:Y:S02]  /*7730*/  HADD2.F32 R66, -RZ, R72.H1_H1 ;  /* 0x30000048ff427230 */ /* 0x000fe40000004100 */
[----:B------:R-:W-:Y:S01]  /*7740*/  FMUL R16, R47, R20 ;  /* 0x000000142f107220 */ /* 0x000fe20000400000 */
[----:B------:R-:W-:Y:S01]  /*7750*/  FFMA R13, R49, R62, R13 ;  /* 0x0000003e310d7223 */ /* 0x000fe2000000000d */
[----:B------:R1:W-:Y:S01]  /*7760*/  STS.128 [R103+UR8], R4 ;  /* 0x0000000467007988 */ /* 0x0003e20008000c08 */
[--C-:B------:R-:W-:Y:S02]  /*7770*/  HADD2.F32 R67, -RZ, R73.reuse.H0_H0 ;  /* 0x20000049ff437230 */ /* 0x100fe40000004100 */
[----:B------:R-:W-:Y:S01]  /*7780*/  FMUL R17, R47, R21 ;  /* 0x000000152f117220 */ /* 0x000fe20000400000 */
[----:B------:R-:W-:Y:S01]  /*7790*/  FFMA R14, R49, R63, R14 ;  /* 0x0000003f310e7223 */ /* 0x000fe2000000000e */
[----:B------:R-:W-:Y:S02]  /*77a0*/  HADD2.F32 R68, -RZ, R73.H1_H1 ;  /* 0x30000049ff447230 */ /* 0x000fe40000004100 */
[----:B------:R-:W-:Y:S01]  /*77b0*/  FMUL R18, R47, R22 ;  /* 0x000000162f127220 */ /* 0x000fe20000400000 */
[----:B------:R-:W-:Y:S01]  /*77c0*/  FFMA R19, R49, R64, R19 ;  /* 0x0000004031137223 */ /* 0x000fe20000000013 */
        /* <DEDUP_REMOVED lines=14> */
[----:B------:R-:W-:Y:S01]  /*78b0*/  F2FP.F16.F32.PACK_AB R8, R2, R0 ;  /* 0x000000000208723e */ /* 0x000fe200000000ff */
[----:B------:R-:W-:Y:S01]  /*78c0*/  FFMA R20, R49, R69, R20 ;  /* 0x0000004531147223 */ /* 0x000fe20000000014 */
[----:B------:R-:W-:Y:S01]  /*78d0*/  F2FP.F16.F32.PACK_AB R9, R15, R3 ;  /* 0x000000030f09723e */ /* 0x000fe200000000ff */
[----:B------:R-:W-:Y:S01]  /*78e0*/  HADD2.F32 R74, -RZ, R80.H1_H1 ;  /* 0x30000050ff4a7230 */ /* 0x000fe20000004100 */
[----:B------:R-:W-:Y:S01]  /*78f0*/  F2FP.F16.F32.PACK_AB R10, R13, R12 ;  /* 0x0000000c0d0a723e */ /* 0x000fe200000000ff */
[----:B------:R-:W-:Y:S01]  /*7900*/  FMUL R24, R47, R28 ;  /* 0x0000001c2f187220 */ /* 0x000fe20000400000 */
[----:B------:R-:W-:Y:S01]  /*7910*/  F2FP.F16.F32.PACK_AB R11, R19, R14 ;  /* 0x0000000e130b723e */ /* 0x000fe200000000ff */
[----:B------:R-:W-:Y:S01]  /*7920*/  FFMA R21, R49, R70, R21 ;  /* 0x0000004631157223 */ /* 0x000fe20000000015 */
[--C-:B------:R-:W-:Y:S02]  /*7930*/  HADD2.F32 R75, -RZ, R81.reuse.H0_H0 ;  /* 0x20000051ff4b7230 */ /* 0x100fe40000004100 */
[----:B------:R-:W-:Y:S01]  /*7940*/  FMUL R25, R47, R29 ;  /* 0x0000001d2f197220 */ /* 0x000fe20000400000 */
[----:B------:R-:W-:Y:S01]  /*7950*/  FFMA R22, R49, R71, R22 ;  /* 0x0000004731167223 */ /* 0x000fe20000000016 */
[----:B------:R1:W-:Y:S01]  /*7960*/  STS.128 [R111+0x10], R8 ;  /* 0x000010086f007388 */ /* 0x0003e20000000c00 */
        /* <DEDUP_REMOVED lines=28> */
[----:B------:R-:W-:Y:S02]  /*7b30*/  F2FP.F16.F32.PACK_AB R27, R35, R30 ;  /* 0x0000001e231b723e */ /* 0x000fe400000000ff */
[----:B------:R-:W-:Y:S05]  /*7b40*/  IADD3 R0, PT, PT, R102, R111, RZ ;  /* 0x0000006f66007210 */ /* 0x000fea0007ffe0ff */
        /* <DEDUP_REMOVED lines=9> */
[----:B------:R-:W-:Y:S02]  /*7be0*/  UIADD3 UR10, UP0, UPT, UR54, 0x680, URZ ;  /* 0x00000680360a7890 */ /* 0x000fe4000ff1e0ff */
[----:B------:R-:W-:Y:S02]  /*7bf0*/  UIADD3 UR5, UPT, UPT, UR41, 0x20, URZ ;  /* 0x0000002029057890 */ /* 0x000fe4000fffe0ff */
[----:B------:R-:W-:Y:S02]  /*7c00*/  UIADD3 UR4, UPT, UPT, UR48, 0x200, UR8 ;  /* 0x0000020030047890 */ /* 0x000fe4000fffe008 */
[----:B------:R-:W-:Y:S01]  /*7c10*/  UIADD3.X UR11, UPT, UPT, URZ, UR55, URZ, UP0, !UPT ;  /* 0x00000037ff0b7290 */ /* 0x000fe200087fe4ff */
[----:B------:R-:W-:Y:S01]  /*7c20*/  UMOV UR6, UR42 ;  /* 0x0000002a00067c82 */ /* 0x000fe20008000000 */
[----:B------:R-:W-:Y:S07]  /*7c30*/  UMOV UR7, UR36 ;  /* 0x0000002400077c82 */ /* 0x000fee0008000000 */
[----:B------:R2:W-:Y:S02]  /*7c40*/  UTMASTG.3D [UR4], [UR10] ;  /* 0x000000040a0073b5 */ /* 0x0005e40008010000 */
[----:B--2---:R0:W-:Y:S02]  /*7c50*/  UTMACMDFLUSH ;  /* 0x00000000000079b7 */ /* 0x0041e40000000000 */
.L_x_131:
[----:B------:R-:W-:Y:S05]  /*7c60*/  BSYNC.RECONVERGENT B0 ;  /* 0x0000000000007941 */ /* 0x000fea0003800200 */
.L_x_130:
[----:B------:R-:W-:Y:S01]  /*7c70*/  UIADD3 UR43, UPT, UPT, UR43, 0x1, URZ ;  /* 0x000000012b2b7890 */ /* 0x000fe2000fffe0ff */
[----:B------:R-:W-:Y:S03]  /*7c80*/  BSSY.RECONVERGENT B0, `(.L_x_132) ;  /* 0x0000008000007945 */ /* 0x000fe60003800200 */
[----:B------:R-:W-:Y:S04]  /*7c90*/  UISETP.NE.AND UP0, UPT, UR43, 0x3, UPT ;  /* 0x000000032b00788c */ /* 0x000fe8000bf05270 */
[----:B------:R-:W-:Y:S02]  /*7ca0*/  UISETP.EQ.XOR UP1, UPT, UR40, 0x3, !UP0 ;  /* 0x000000032800788c */ /* 0x000fe4000c722a70 */
[----:B------:R-:W-:Y:S02]  /*7cb0*/  USEL UR56, UR43, URZ, UP0 ;  /* 0x000000ff2b387287 */ /* 0x000fe40008000000 */
[----:B------:R-:W-:Y:S04]  /*7cc0*/  USEL UR4, URZ, 0x1, !UP1 ;  /* 0x00000001ff047887 */ /* 0x000fe8000c800000 */
[----:B------:R-:W-:Y:S01]  /*7cd0*/  ULOP3.LUT UR51, UR51, UR4, URZ, 0x3c, !UPT ;  /* 0x0000000433337292 */ /* 0x000fe2000f8e3cff */
[----:B------:R-:W-:Y:S11]  /*7ce0*/  @P0 BRA `(.L_x_133) ;  /* 0x0000000000040947 */ /* 0x000ff60003800000 */
[----:B------:R-:W-:Y:S04]  /*7cf0*/  DEPBAR.LE SB0, 0x1 ;  /* 0x000080400000791a */ /* 0x000fe80000000000 */
.L_x_133:
[----:B------:R-:W-:Y:S05]  /*7d00*/  BSYNC.RECONVERGENT B0 ;  /* 0x0000000000007941 */ /* 0x000fea0003800200 */
.L_x_132:
[----:B------:R-:W-:Y:S01]  /*7d10*/  BAR.SYNC.DEFER_BLOCKING 0x1, 0x80 ;  /* 0x0042000000007b1d */ /* 0x000fe20000010000 */
[----:B------:R-:W-:Y:S01]  /*7d20*/  UISETP.NE.AND UP0, UPT, UR50, -0x2, UPT ;  /* 0xfffffffe3200788c */ /* 0x000fe2000bf05270 */
[----:B------:R-:W-:Y:S08]  /*7d30*/  IADD3 R45, PT, PT, R45, 0x1, RZ ;  /* 0x000000012d2d7810 */ /* 0x000ff00007ffe0ff */
[----:B------:R-:W-:Y:S05]  /*7d40*/  BRA.U !UP0, `(.L_x_134) ;  /* 0x0000000108287547 */ /* 0x000fea000b800000 */
[----:B------:R-:W-:Y:S01]  /*7d50*/  ISETP.NE.AND P0, PT, R109, RZ, PT ;  /* 0x000000ff6d00720c */ /* 0x000fe20003f05270 */
[----:B------:R-:W-:Y:S01]  /*7d60*/  IMAD.U32 R2, RZ, RZ, UR49 ;  /* 0x00000031ff027e24 */ /* 0x000fe2000f8e00ff */
[----:B------:R-:W-:Y:S01]  /*7d70*/  UIADD3 UR49, UPT, UPT, UR49, 0x1, URZ ;  /* 0x0000000131317890 */ /* 0x000fe2000fffe0ff */
[----:B-1----:R-:W-:Y:S03]  /*7d80*/  IMAD.U32 R0, RZ, RZ, UR37 ;  /* 0x00000025ff007e24 */ /* 0x002fe6000f8e00ff */
[----:B------:R-:W-:Y:S04]  /*7d90*/  UISETP.NE.AND UP0, UPT, UR49, 0x3, UPT ;  /* 0x000000033100788c */ /* 0x000fe8000bf05270 */
[----:B------:R-:W-:Y:S03]  /*7da0*/  USEL UR49, UR49, URZ, UP0 ;  /* 0x000000ff31317287 */ /* 0x000fe60008000000 */
[----:B------:R-:W-:Y:S05]  /*7db0*/  @P0 LEA R2, R2, UR48, 0x3 ;  /* 0x0000003002020c11 */ /* 0x000fea000f8e18ff */
[----:B------:R-:W-:Y:S05]  /*7dc0*/  @P0 VIADD R2, R2, 0xb8 ;  /* 0x000000b802020836 */ /* 0x000fea0000000000 */
[----:B------:R-:W-:Y:S04]  /*7dd0*/  @P0 PRMT R0, R0, 0x654, R2 ;  /* 0x0000065400000816 */ /* 0x000fe80000000002 */
[----:B------:R2:W-:Y:S03]  /*7de0*/  @P0 SYNCS.ARRIVE.TRANS64.RED.A1T0 RZ, [R0+URZ], RZ ;  /* 0x000000ff00ff09a7 */ /* 0x0005e600081004ff */
.L_x_134:
[----:B------:R-:W-:Y:S01]  /*7df0*/  ISETP.NE.AND P2, PT, R105, RZ, PT ;  /* 0x000000ff6900720c */ /* 0x000fe20003f45270 */
[----:B------:R-:W-:Y:S01]  /*7e00*/  UIADD3 UR50, UPT, UPT, UR50, 0x2, URZ ;  /* 0x0000000232327890 */ /* 0x000fe2000fffe0ff */
[----:B------:R-:W-:Y:S01]  /*7e10*/  ISETP.NE.AND P0, PT, R108, 0x2, PT ;  /* 0x000000026c00780c */ /* 0x000fe20003f05270 */
[----:B------:R-:W-:Y:S01]  /*7e20*/  IMAD.IADD R15, R43, 0x1, R90 ;  /* 0x000000012b0f7824 */ /* 0x000fe200078e025a */
[----:B------:R-:W-:Y:S01]  /*7e30*/  ISETP.NE.AND P1, PT, R45, 0x4, PT ;  /* 0x000000042d00780c */ /* 0x000fe20003f25270 */
[----:B------:R-:W-:Y:S01]  /*7e40*/  IMAD.IADD R14, R44, 0x1, R91 ;  /* 0x000000012c0e7824 */ /* 0x000fe200078e025b */
[----:B------:R-:W-:Y:S02]  /*7e50*/  SEL R2, RZ, 0x1, P0 ;  /* 0x00000001ff027807 */ /* 0x000fe40000000000 */
[----:B-12---:R-:W-:Y:S02]  /*7e60*/  SEL R0, RZ, 0x1, P1 ;  /* 0x00000001ff007807 */ /* 0x006fe40000800000 */
[----:B------:R-:W-:Y:S02]  /*7e70*/  LOP3.LUT R100, R100, R2, RZ, 0x3c, !PT ;  /* 0x0000000264647212 */ /* 0x000fe400078e3cff */
[----:B------:R-:W-:Y:S02]  /*7e80*/  LOP3.LUT R101, R101, R0, RZ, 0x3c, !PT ;  /* 0x0000000065657212 */ /* 0x000fe400078e3cff */
[----:B------:R-:W-:Y:S02]  /*7e90*/  @P2 R2UR UR36, R99 ;  /* 0x00000000632422ca */ /* 0x000fe400000e0000 */
[----:B------:R-:W-:Y:S02]  /*7ea0*/  SEL R108, R108, RZ, P0 ;  /* 0x000000ff6c6c7207 */ /* 0x000fe40000000000 */
[----:B------:R-:W-:Y:S01]  /*7eb0*/  SEL R45, R45, RZ, P1 ;  /* 0x000000ff2d2d7207 */ /* 0x000fe20000800000 */
[----:B------:R-:W-:Y:S10]  /*7ec0*/  @P2 BRA `(.L_x_135) ;  /* 0xffffffd800082947 */ /* 0x000ff4000383ffff */
[----:B------:R-:W-:-:S09]  /*7ed0*/  UISETP.NE.AND UP0, UPT, UR53, URZ, UPT ;  /* 0x000000ff3500728c */ /* 0x000fd2000bf05270 */
[----:B------:R-:W-:Y:S05]  /*7ee0*/  BRA.U !UP0, `(.L_x_136) ;  /* 0x0000000108487547 */ /* 0x000fea000b800000 */
[----:B------:R-:W1:Y:S02]  /*7ef0*/  LDCU.64 UR4, c[0x0][0x890] ;  /* 0x00011200ff0477ac */ /* 0x000e640008000a00 */
[----:B-1----:R-:W-:-:S04]  /*7f00*/  UISETP.NE.U32.AND UP0, UPT, UR4, URZ, UPT ;  /* 0x000000ff0400728c */ /* 0x002fc8000bf05070 */
[----:B------:R-:W-:-:S09]  /*7f10*/  UISETP.NE.AND.EX UP0, UPT, UR5, URZ, UPT, UP0 ;  /* 0x000000ff0500728c */ /* 0x000fd2000bf05300 */
[----:B------:R-:W-:Y:S05]  /*7f20*/  BRA.U UP0, `(.L_x_137) ;  /* 0x00000001000c7547 */ /* 0x000fea000b800000 */
[----:B------:R-:W-:-:S13]  /*7f30*/  FSETP.NEU.AND P0, PT, R49, RZ, PT ;  /* 0x000000ff3100720b */ /* 0x000fda0003f0d000 */
[----:B------:R-:W-:Y:S05]  /*7f40*/  @!P0 EXIT ;  /* 0x000000000000894d */ /* 0x000fea0003800000 */
[----:B------:R-:W-:Y:S05]  /*7f50*/  BRA `(.L_x_136) ;  /* 0x00000000002c7947 */ /* 0x000fea0003800000 */
.L_x_137:
[----:B------:R-:W-:Y:S01]  /*7f60*/  ISETP.NE.AND P0, PT, R107, RZ, PT ;  /* 0x000000ff6b00720c */ /* 0x000fe20003f05270 */
[----:B------:R-:W-:-:S12]  /*7f70*/  BSSY.RECONVERGENT B0, `(.L_x_136) ;  /* 0x0000009000007945 */ /* 0x000fd80003800200 */
[----:B------:R-:W-:Y:S05]  /*7f80*/  @P0 BRA `(.L_x_138) ;  /* 0x0000000000140947 */ /* 0x000fea0003800000 */
[----:B------:R-:W1:Y:S02]  /*7f90*/  LDCU.64 UR4, c[0x0][0x888] ;  /* 0x00011100ff0477ac */ /* 0x000e640008000a00 */
[----:B-1----:R-:W-:-:S04]  /*7fa0*/  ISETP.NE.U32.AND P0, PT, RZ, UR4, PT ;  /* 0x00000004ff007c0c */ /* 0x002fc8000bf05070 */
[----:B------:R-:W-:-:S13]  /*7fb0*/  ISETP.NE.AND.EX P0, PT, RZ, UR5, PT, P0 ;  /* 0x00000005ff007c0c */ /* 0x000fda000bf05300 */
[----:B------:R-:W-:Y:S05]  /*7fc0*/  @!P0 EXIT ;  /* 0x000000000000894d */ /* 0x000fea0003800000 */
[----:B------:R-:W-:Y:S05]  /*7fd0*/  BRA `(.L_x_139) ;  /* 0x0000000000087947 */ /* 0x000fea0003800000 */
.L_x_138:
[----:B------:R-:W-:-:S13]  /*7fe0*/  FSETP.NEU.AND P0, PT, R49, RZ, PT ;  /* 0x000000ff3100720b */ /* 0x000fda0003f0d000 */
[----:B------:R-:W-:Y:S05]  /*7ff0*/  @!P0 EXIT ;  /* 0x000000000000894d */ /* 0x000fea0003800000 */
.L_x_139:
[----:B------:R-:W-:Y:S05]  /*8000*/  BSYNC.RECONVERGENT B0 ;  /* 0x0000000000007941 */ /* 0x000fea0003800200 */
.L_x_136:
[----:B------:R-:W-:Y:S01]  /*8010*/  ULEA UR4, UR49, UR48, 0x3 ;  /* 0x0000003031047291 */ /* 0x000fe2000f8e18ff */
[----:B------:R-:W-:-:S04]  /*8020*/  DEPBAR.LE SB0, 0x0 ;  /* 0x000080000000791a */ /* 0x000fc80000000000 */
[----:B------:R-:W-:-:S04]  /*8030*/  UIADD3 UR4, UPT, UPT, UR4, 0xb8, URZ ;  /* 0x000000b804047890 */ /* 0x000fc8000fffe0ff */
[----:B------:R-:W-:-:S09]  /*8040*/  UPRMT UR4, UR37, 0x654, UR4 ;  /* 0x0000065425047896 */ /* 0x000fd20008000004 */
[----:B------:R-:W-:Y:S01]  /*8050*/  SYNCS.ARRIVE.TRANS64.RED.A1T0 RZ, [UR4], RZ ;  /* 0x000000ffffff79a7 */ /* 0x000fe20008100404 */
[----:B------:R-:W-:Y:S05]  /*8060*/  EXIT ;  /* 0x000000000000794d */ /* 0x000fea0003800000 */
.L_x_25:
[----:B--2---:R2:W4:Y:S02]  /*8070*/  SYNCS.PHASECHK.TRANS64.TRYWAIT P0, [R2+URZ+0x150], R3 ;  /* 0x00015003020075a7 */ /* 0x00452400080011ff */
[----:B----4-:R-:W-:Y:S05]  /*8080*/  @!P0 NANOSLEEP.SYNCS 0x989680 ;  /* 0x009896800000895d */ /* 0x010fea0003900000 */
[----:B------:R-:W4:Y:S02]  /*8090*/  @!P0 SYNCS.PHASECHK.TRANS64 P0, [R2+URZ+0x150], R3 ;  /* 0x00015003020085a7 */ /* 0x000f2400080010ff */
[----:B----4-:R-:W-:Y:S05]  /*80a0*/  @!P0 BRA `(.L_x_25) ;  /* 0xfffffffc00f08947 */ /* 0x010fea000383ffff */
[----:B------:R-:W-:Y:S05]  /*80b0*/  BRA `(.L_x_140) ;  /* 0xffffff9800087947 */ /* 0x000fea000383ffff */
.L_x_28:
[----:B------:R-:W-:-:S07]  /*80c0*/  MOV R2, UR33 ;  /* 0x0000002100027c02 */ /* 0x000fce0008000f00 */
.L_x_141:
[----:B-1----:R1:W2:Y:S02]  /*80d0*/  SYNCS.PHASECHK.TRANS64.TRYWAIT P0, [R2+URZ+0x50], R4 ;  /* 0x00005004020075a7 */ /* 0x0022a400080011ff */
[----:B--2---:R-:W-:Y:S05]  /*80e0*/  @!P0 NANOSLEEP.SYNCS 0x989680 ;  /* 0x009896800000895d */ /* 0x004fea0003900000 */
[----:B------:R-:W2:Y:S02]  /*80f0*/  @!P0 SYNCS.PHASECHK.TRANS64 P0, [R2+URZ+0x50], R4 ;  /* 0x00005004020085a7 */ /* 0x000ea400080010ff */
[----:B--2---:R-:W-:Y:S05]  /*8100*/  @!P0 BRA `(.L_x_141) ;  /* 0xfffffffc00f08947 */ /* 0x004fea000383ffff */
[----:B------:R-:W-:Y:S05]  /*8110*/  BRA `(.L_x_27) ;  /* 0xffffff9800707947 */ /* 0x000fea000383ffff */
.L_x_35:
[----:B-1----:R-:W-:-:S07]  /*8120*/  MOV R2, UR17 ;  /* 0x0000001100027c02 */ /* 0x002fce0008000f00 */
.L_x_142:
[----:B-1----:R1:W2:Y:S02]  /*8130*/  SYNCS.PHASECHK.TRANS64.TRYWAIT P0, [R2+URZ+0x50], R4 ;  /* 0x00005004020075a7 */ /* 0x0022a400080011ff */
[----:B--2---:R-:W-:Y:S05]  /*8140*/  @!P0 NANOSLEEP.SYNCS 0x989680 ;  /* 0x009896800000895d */ /* 0x004fea0003900000 */
[----:B------:R-:W2:Y:S02]  /*8150*/  @!P0 SYNCS.PHASECHK.TRANS64 P0, [R2+URZ+0x50], R4 ;  /* 0x00005004020085a7 */ /* 0x000ea400080010ff */
[----:B--2---:R-:W-:Y:S05]  /*8160*/  @!P0 BRA `(.L_x_142) ;  /* 0xfffffffc00f08947 */ /* 0x004fea000383ffff */
[----:B------:R-:W-:Y:S05]  /*8170*/  BRA `(.L_x_34) ;  /* 0xffffff9c002c7947 */ /* 0x000fea000383ffff */
.L_x_40:
[----:B-1----:R1:W2:Y:S02]  /*8180*/  SYNCS.PHASECHK.TRANS64.TRYWAIT P0, [R2+URZ+0xe0], R3 ;  /* 0x0000e003020075a7 */ /* 0x0022a400080011ff */
[----:B--2---:R-:W-:Y:S05]  /*8190*/  @!P0 NANOSLEEP.SYNCS 0x989680 ;  /* 0x009896800000895d */ /* 0x004fea0003900000 */
[----:B------:R-:W2:Y:S02]  /*81a0*/  @!P0 SYNCS.PHASECHK.TRANS64 P0, [R2+URZ+0xe0], R3 ;  /* 0x0000e003020085a7 */ /* 0x000ea400080010ff */
[----:B--2---:R-:W-:Y:S05]  /*81b0*/  @!P0 BRA `(.L_x_40) ;  /* 0xfffffffc00f08947 */ /* 0x004fea000383ffff */
[----:B------:R-:W-:Y:S05]  /*81c0*/  BRA `(.L_x_143) ;  /* 0xffffff9c00d07947 */ /* 0x000fea000383ffff */
.L_x_44:
[----:B---3--:R-:W-:-:S07]  /*81d0*/  MOV R0, UR5 ;  /* 0x0000000500007c02 */ /* 0x008fce0008000f00 */
.L_x_144:
[----:B-1----:R1:W2:Y:S02]  /*81e0*/  SYNCS.PHASECHK.TRANS64.TRYWAIT P0, [R0+URZ], R2 ;  /* 0x00000002000075a7 */ /* 0x0022a400080011ff */
[----:B--2---:R-:W-:Y:S05]  /*81f0*/  @!P0 NANOSLEEP.SYNCS 0x989680 ;  /* 0x009896800000895d */ /* 0x004fea0003900000 */
[----:B------:R-:W2:Y:S02]  /*8200*/  @!P0 SYNCS.PHASECHK.TRANS64 P0, [R0+URZ], R2 ;  /* 0x00000002000085a7 */ /* 0x000ea400080010ff */
[----:B--2---:R-:W-:Y:S05]  /*8210*/  @!P0 BRA `(.L_x_144) ;  /* 0xfffffffc00f08947 */ /* 0x004fea000383ffff */
[----:B------:R-:W-:Y:S05]  /*8220*/  BRA `(.L_x_145) ;  /* 0xffffffa400407947 */ /* 0x000fea000383ffff */
.L_x_45:
[----:B---3--:R-:W-:-:S07]  /*8230*/  MOV R0, UR5 ;  /* 0x0000000500007c02 */ /* 0x008fce0008000f00 */
.L_x_146:
[----:B-1----:R1:W2:Y:S02]  /*8240*/  SYNCS.PHASECHK.TRANS64.TRYWAIT P0, [R0+URZ], R3 ;  /* 0x00000003000075a7 */ /* 0x0022a400080011ff */
[----:B--2---:R-:W-:Y:S05]  /*8250*/  @!P0 NANOSLEEP.SYNCS 0x989680 ;  /* 0x009896800000895d */ /* 0x004fea0003900000 */
[----:B------:R-:W2:Y:S02]  /*8260*/  @!P0 SYNCS.PHASECHK.TRANS64 P0, [R0+URZ], R3 ;  /* 0x00000003000085a7 */ /* 0x000ea400080010ff */
[----:B--2---:R-:W-:Y:S05]  /*8270*/  @!P0 BRA `(.L_x_146) ;  /* 0xfffffffc00f08947 */ /* 0x004fea000383ffff */
[----:B------:R-:W-:Y:S05]  /*8280*/  BRA `(.L_x_147) ;  /* 0xffffffa4004c7947 */ /* 0x000fea000383ffff */
.L_x_46:
[----:B---3--:R-:W-:-:S07]  /*8290*/  MOV R0, UR5 ;  /* 0x0000000500007c02 */ /* 0x008fce0008000f00 */
.L_x_148:
[----:B-1----:R1:W2:Y:S02]  /*82a0*/  SYNCS.PHASECHK.TRANS64.TRYWAIT P0, [R0+URZ], R3 ;  /* 0x00000003000075a7 */ /* 0x0022a400080011ff */
[----:B--2---:R-:W-:Y:S05]  /*82b0*/  @!P0 NANOSLEEP.SYNCS 0x989680 ;  /* 0x009896800000895d */ /* 0x004fea0003900000 */
[----:B------:R-:W2:Y:S02]  /*82c0*/  @!P0 SYNCS.PHASECHK.TRANS64 P0, [R0+URZ], R3 ;  /* 0x00000003000085a7 */ /* 0x000ea400080010ff */
[----:B--2---:R-:W-:Y:S05]  /*82d0*/  @!P0 BRA `(.L_x_148) ;  /* 0xfffffffc00f08947 */ /* 0x004fea000383ffff */
[----:B------:R-:W-:Y:S05]  /*82e0*/  BRA `(.L_x_149) ;  /* 0xffffffa400587947 */ /* 0x000fea000383ffff */
.L_x_47:
[----:B---3--:R-:W-:-:S07]  /*82f0*/  MOV R0, UR5 ;  /* 0x0000000500007c02 */ /* 0x008fce0008000f00 */
.L_x_150:
[----:B-1----:R1:W2:Y:S02]  /*8300*/  SYNCS.PHASECHK.TRANS64.TRYWAIT P0, [R0+URZ], R3 ;  /* 0x00000003000075a7 */ /* 0x0022a400080011ff */
[----:B--2---:R-:W-:Y:S05]  /*8310*/  @!P0 NANOSLEEP.SYNCS 0x989680 ;  /* 0x009896800000895d */ /* 0x004fea0003900000 */
[----:B------:R-:W2:Y:S02]  /*8320*/  @!P0 SYNCS.PHASECHK.TRANS64 P0, [R0+URZ], R3 ;  /* 0x00000003000085a7 */ /* 0x000ea400080010ff */
[----:B--2---:R-:W-:Y:S05]  /*8330*/  @!P0 BRA `(.L_x_150) ;  /* 0xfffffffc00f08947 */ /* 0x004fea000383ffff */
[----:B------:R-:W-:Y:S05]  /*8340*/  BRA `(.L_x_151) ;  /* 0xffffffa400647947 */ /* 0x000fea000383ffff */
.L_x_48:
[----:B---3--:R-:W-:-:S07]  /*8350*/  MOV R0, UR5 ;  /* 0x0000000500007c02 */ /* 0x008fce0008000f00 */
.L_x_152:
[----:B-1----:R1:W2:Y:S02]  /*8360*/  SYNCS.PHASECHK.TRANS64.TRYWAIT P0, [R0+URZ], R3 ;  /* 0x00000003000075a7 */ /* 0x0022a400080011ff */
[----:B--2---:R-:W-:Y:S05]  /*8370*/  @!P0 NANOSLEEP.SYNCS 0x989680 ;  /* 0x009896800000895d */ /* 0x004fea0003900000 */
[----:B------:R-:W2:Y:S02]  /*8380*/  @!P0 SYNCS.PHASECHK.TRANS64 P0, [R0+URZ], R3 ;  /* 0x00000003000085a7 */ /* 0x000ea400080010ff */
[----:B--2---:R-:W-:Y:S05]  /*8390*/  @!P0 BRA `(.L_x_152) ;  /* 0xfffffffc00f08947 */ /* 0x004fea000383ffff */
[----:B------:R-:W-:Y:S05]  /*83a0*/  BRA `(.L_x_153) ;  /* 0xffffffa400707947 */ /* 0x000fea000383ffff */
.L_x_49:
[----:B---3--:R-:W-:-:S07]  /*83b0*/  MOV R0, UR5 ;  /* 0x0000000500007c02 */ /* 0x008fce0008000f00 */
.L_x_154:
[----:B-1----:R1:W2:Y:S02]  /*83c0*/  SYNCS.PHASECHK.TRANS64.TRYWAIT P0, [R0+URZ], R3 ;  /* 0x00000003000075a7 */ /* 0x0022a400080011ff */
[----:B--2---:R-:W-:Y:S05]  /*83d0*/  @!P0 NANOSLEEP.SYNCS 0x989680 ;  /* 0x009896800000895d */ /* 0x004fea0003900000 */
[----:B------:R-:W2:Y:S02]  /*83e0*/  @!P0 SYNCS.PHASECHK.TRANS64 P0, [R0+URZ], R3 ;  /* 0x00000003000085a7 */ /* 0x000ea400080010ff */
[----:B--2---:R-:W-:Y:S05]  /*83f0*/  @!P0 BRA `(.L_x_154) ;  /* 0xfffffffc00f08947 */ /* 0x004fea000383ffff */
[----:B------:R-:W-:Y:S05]  /*8400*/  BRA `(.L_x_155) ;  /* 0xffffffa4007c7947 */ /* 0x000fea000383ffff */
.L_x_50:
[----:B---3--:R-:W-:-:S07]  /*8410*/  MOV R0, UR5 ;  /* 0x0000000500007c02 */ /* 0x008fce0008000f00 */
.L_x_156:
[----:B-1----:R1:W2:Y:S02]  /*8420*/  SYNCS.PHASECHK.TRANS64.TRYWAIT P0, [R0+URZ], R3 ;  /* 0x00000003000075a7 */ /* 0x0022a400080011ff */
[----:B--2---:R-:W-:Y:S05]  /*8430*/  @!P0 NANOSLEEP.SYNCS 0x989680 ;  /* 0x009896800000895d */ /* 0x004fea0003900000 */
[----:B------:R-:W2:Y:S02]  /*8440*/  @!P0 SYNCS.PHASECHK.TRANS64 P0, [R0+URZ], R3 ;  /* 0x00000003000085a7 */ /* 0x000ea400080010ff */
[----:B--2---:R-:W-:Y:S05]  /*8450*/  @!P0 BRA `(.L_x_156) ;  /* 0xfffffffc00f08947 */ /* 0x004fea000383ffff */
[----:B------:R-:W-:Y:S05]  /*8460*/  BRA `(.L_x_157) ;  /* 0xffffffa400887947 */ /* 0x000fea000383ffff */
.L_x_51:
[----:B---3--:R-:W-:-:S07]  /*8470*/  MOV R0, UR5 ;  /* 0x0000000500007c02 */ /* 0x008fce0008000f00 */
.L_x_158:
[----:B-1----:R1:W2:Y:S02]  /*8480*/  SYNCS.PHASECHK.TRANS64.TRYWAIT P0, [R0+URZ], R3 ;  /* 0x00000003000075a7 */ /* 0x0022a400080011ff */
[----:B--2---:R-:W-:Y:S05]  /*8490*/  @!P0 NANOSLEEP.SYNCS 0x989680 ;  /* 0x009896800000895d */ /* 0x004fea0003900000 */
[----:B------:R-:W2:Y:S02]  /*84a0*/  @!P0 SYNCS.PHASECHK.TRANS64 P0, [R0+URZ], R3 ;  /* 0x00000003000085a7 */ /* 0x000ea400080010ff */
[----:B--2---:R-:W-:Y:S05]  /*84b0*/  @!P0 BRA `(.L_x_158) ;  /* 0xfffffffc00f08947 */ /* 0x004fea000383ffff */
[----:B------:R-:W-:Y:S05]  /*84c0*/  BRA `(.L_x_159) ;  /* 0xffffffa400947947 */ /* 0x000fea000383ffff */
.L_x_52:
[----:B---3--:R-:W-:-:S07]  /*84d0*/  MOV R0, UR5 ;  /* 0x0000000500007c02 */ /* 0x008fce0008000f00 */
.L_x_160:
[----:B-1----:R1:W2:Y:S02]  /*84e0*/  SYNCS.PHASECHK.TRANS64.TRYWAIT P0, [R0+URZ], R3 ;  /* 0x00000003000075a7 */ /* 0x0022a400080011ff */
[----:B--2---:R-:W-:Y:S05]  /*84f0*/  @!P0 NANOSLEEP.SYNCS 0x989680 ;  /* 0x009896800000895d */ /* 0x004fea0003900000 */
[----:B------:R-:W2:Y:S02]  /*8500*/  @!P0 SYNCS.PHASECHK.TRANS64 P0, [R0+URZ], R3 ;  /* 0x00000003000085a7 */ /* 0x000ea400080010ff */
[----:B--2---:R-:W-:Y:S05]  /*8510*/  @!P0 BRA `(.L_x_160) ;  /* 0xfffffffc00f08947 */ /* 0x004fea000383ffff */
[----:B------:R-:W-:Y:S05]  /*8520*/  BRA `(.L_x_161) ;  /* 0xffffffa400a07947 */ /* 0x000fea000383ffff */
.L_x_55:
[----:B-1----:R1:W2:Y:S02]  /*8530*/  SYNCS.PHASECHK.TRANS64.TRYWAIT P0, [R0+URZ+0x140], R4 ;  /* 0x00014004000075a7 */ /* 0x0022a400080011ff */
[----:B--2---:R-:W-:Y:S05]  /*8540*/  @!P0 NANOSLEEP.SYNCS 0x989680 ;  /* 0x009896800000895d */ /* 0x004fea0003900000 */
[----:B------:R-:W2:Y:S02]  /*8550*/  @!P0 SYNCS.PHASECHK.TRANS64 P0, [R0+URZ+0x140], R4 ;  /* 0x00014004000085a7 */ /* 0x000ea400080010ff */
[----:B--2---:R-:W-:Y:S05]  /*8560*/  @!P0 BRA `(.L_x_55) ;  /* 0xfffffffc00f08947 */ /* 0x004fea000383ffff */
[----:B------:R-:W-:Y:S05]  /*8570*/  BRA `(.L_x_162) ;  /* 0xffffffa800007947 */ /* 0x000fea000383ffff */
.L_x_56:
[----:B------:R-:W-:-:S07]  /*8580*/  MOV R0, UR5 ;  /* 0x0000000500007c02 */ /* 0x000fce0008000f00 */
.L_x_163:
[----:B-1----:R1:W2:Y:S02]  /*8590*/  SYNCS.PHASECHK.TRANS64.TRYWAIT P0, [R0+URZ+0xf0], R5 ;  /* 0x0000f005000075a7 */ /* 0x0022a400080011ff */
[----:B--2---:R-:W-:Y:S05]  /*85a0*/  @!P0 NANOSLEEP.SYNCS 0x989680 ;  /* 0x009896800000895d */ /* 0x004fea0003900000 */
[----:B------:R-:W2:Y:S02]  /*85b0*/  @!P0 SYNCS.PHASECHK.TRANS64 P0, [R0+URZ+0xf0], R5 ;  /* 0x0000f005000085a7 */ /* 0x000ea400080010ff */
[----:B--2---:R-:W-:Y:S05]  /*85c0*/  @!P0 BRA `(.L_x_163) ;  /* 0xfffffffc00f08947 */ /* 0x004fea000383ffff */
[----:B------:R-:W-:Y:S05]  /*85d0*/  BRA `(.L_x_164) ;  /* 0xffffffa800107947 */ /* 0x000fea000383ffff */
.L_x_57:
[----:B-1----:R1:W2:Y:S02]  /*85e0*/  SYNCS.PHASECHK.TRANS64.TRYWAIT P1, [R0+URZ+0xe0], R4 ;  /* 0x0000e004000075a7 */ /* 0x0022a400080211ff */
[----:B--2---:R-:W-:Y:S05]  /*85f0*/  @!P1 NANOSLEEP.SYNCS 0x989680 ;  /* 0x009896800000995d */ /* 0x004fea0003900000 */
[----:B------:R-:W2:Y:S02]  /*8600*/  @!P1 SYNCS.PHASECHK.TRANS64 P1, [R0+URZ+0xe0], R4 ;  /* 0x0000e004000095a7 */ /* 0x000ea400080210ff */
[----:B--2---:R-:W-:Y:S05]  /*8610*/  @!P1 BRA `(.L_x_57) ;  /* 0xfffffffc00f09947 */ /* 0x004fea000383ffff */
[----:B------:R-:W-:Y:S05]  /*8620*/  BRA `(.L_x_165) ;  /* 0xffffffa800407947 */ /* 0x000fea000383ffff */
.L_x_60:
[----:B------:R-:W-:-:S07]  /*8630*/  MOV R0, UR5 ;  /* 0x0000000500007c02 */ /* 0x000fce0008000f00 */
.L_x_166:
[----:B-1----:R1:W2:Y:S02]  /*8640*/  SYNCS.PHASECHK.TRANS64.TRYWAIT P0, [R0+URZ+0xf0], R2 ;  /* 0x0000f002000075a7 */ /* 0x0022a400080011ff */
[----:B--2---:R-:W-:Y:S05]  /*8650*/  @!P0 NANOSLEEP.SYNCS 0x989680 ;  /* 0x009896800000895d */ /* 0x004fea0003900000 */
[----:B------:R-:W2:Y:S02]  /*8660*/  @!P0 SYNCS.PHASECHK.TRANS64 P0, [R0+URZ+0xf0], R2 ;  /* 0x0000f002000085a7 */ /* 0x000ea400080010ff */
[----:B--2---:R-:W-:Y:S05]  /*8670*/  @!P0 BRA `(.L_x_166) ;  /* 0xfffffffc00f08947 */ /* 0x004fea000383ffff */
[----:B------:R-:W-:Y:S05]  /*8680*/  BRA `(.L_x_59) ;  /* 0xffffffa800947947 */ /* 0x000fea000383ffff */
.L_x_69:
[----:B-1----:R-:W-:-:S04]  /*8690*/  MOV R4, UR6 ;  /* 0x0000000600047c02 */ /* 0x002fc80008000f00 */
[----:B------:R1:W2:Y:S03]  /*86a0*/  SYNCS.PHASECHK.TRANS64.TRYWAIT P0, [R4+URZ+0x8], R5 ;  /* 0x00000805040075a7 */ /* 0x0002a600080011ff */
[----:B--2---:R-:W-:Y:S05]  /*86b0*/  @!P0 NANOSLEEP.SYNCS 0x989680 ;  /* 0x009896800000895d */ /* 0x004fea0003900000 */
[----:B------:R-:W2:Y:S02]  /*86c0*/  @!P0 SYNCS.PHASECHK.TRANS64 P0, [R4+URZ+0x8], R5 ;  /* 0x00000805040085a7 */ /* 0x000ea400080010ff */
[----:B--2---:R-:W-:Y:S05]  /*86d0*/  @!P0 BRA `(.L_x_69) ;  /* 0xfffffffc00ec8947 */ /* 0x004fea000383ffff */
[----:B------:R-:W-:Y:S05]  /*86e0*/  BRA `(.L_x_68) ;  /* 0xffffffac00487947 */ /* 0x000fea000383ffff */
.L_x_71:
[----:B------:R-:W-:Y:S01]  /*86f0*/  BSSY B0, `(.L_x_167) ;  /* 0x0000006000007945 */ /* 0x000fe20003800000 */
[----:B------:R-:W-:-:S07]  /*8700*/  MOV R15, 0xffffffff ;  /* 0xffffffff000f7802 */ /* 0x000fce0000000f00 */
[----:B-1---5:R-:W-:Y:S05]  /*8710*/  WARPSYNC.COLLECTIVE R15, `(.L_x_168) ;  /* 0x000000000f0c7348 */ /* 0x022fea0003c00000 */
[----:B------:R-:W-:Y:S02]  /*8720*/  ELECT P6, UR79, PT ;  /* 0x00000000004f782f */ /* 0x000fe400038c0000 */
[----:B------:R-:W-:Y:S01]  /*8730*/  MOV R14, UR79 ;  /* 0x0000004f000e7c02 */ /* 0x000fe20008000f00 */
[----:B-1---5:R-:W-:Y:S10]  /*8740*/  ENDCOLLECTIVE ;  /* 0x000000000000791b */ /* 0x022ff40003800000 */
.L_x_168:
[----:B------:R-:W-:Y:S05]  /*8750*/  BSYNC B0 ;  /* 0x0000000000007941 */ /* 0x000fea0003800000 */
.L_x_167:
[----:B------:R-:W-:Y:S05]  /*8760*/  BRA `(.L_x_169) ;  /* 0xffffffac00787947 */ /* 0x000fea000383ffff */
.L_x_73:
[----:B-1----:R-:W-:-:S04]  /*8770*/  MOV R2, UR6 ;  /* 0x0000000600027c02 */ /* 0x002fc80008000f00 */
[----:B------:R1:W2:Y:S03]  /*8780*/  SYNCS.PHASECHK.TRANS64.TRYWAIT P0, [R2+URZ+0x8], R3 ;  /* 0x00000803020075a7 */ /* 0x0002a600080011ff */
[----:B--2---:R-:W-:Y:S05]  /*8790*/  @!P0 NANOSLEEP.SYNCS 0x989680 ;  /* 0x009896800000895d */ /* 0x004fea0003900000 */
[----:B------:R-:W2:Y:S02]  /*87a0*/  @!P0 SYNCS.PHASECHK.TRANS64 P0, [R2+URZ+0x8], R3 ;  /* 0x00000803020085a7 */ /* 0x000ea400080010ff */
[----:B--2---:R-:W-:Y:S05]  /*87b0*/  @!P0 BRA `(.L_x_73) ;  /* 0xfffffffc00ec8947 */ /* 0x004fea000383ffff */
[----:B------:R-:W-:Y:S05]  /*87c0*/  BRA `(.L_x_72) ;  /* 0xffffffac007c7947 */ /* 0x000fea000383ffff */
.L_x_74:
[----:B-1----:R1:W2:Y:S02]  /*87d0*/  SYNCS.PHASECHK.TRANS64.TRYWAIT P0, [R0+URZ+0xe0], R4 ;  /* 0x0000e004000075a7 */ /* 0x0022a400080011ff */
[----:B--2---:R-:W-:Y:S05]  /*87e0*/  @!P0 NANOSLEEP.SYNCS 0x989680 ;  /* 0x009896800000895d */ /* 0x004fea0003900000 */
[----:B------:R-:W2:Y:S02]  /*87f0*/  @!P0 SYNCS.PHASECHK.TRANS64 P0, [R0+URZ+0xe0], R4 ;  /* 0x0000e004000085a7 */ /* 0x000ea400080010ff */
[----:B--2---:R-:W-:Y:S05]  /*8800*/  @!P0 BRA `(.L_x_74) ;  /* 0xfffffffc00f08947 */ /* 0x004fea000383ffff */
[----:B------:R-:W-:Y:S05]  /*8810*/  BRA `(.L_x_170) ;  /* 0xffffffb000687947 */ /* 0x000fea000383ffff */
.L_x_76:
[----:B------:R-:W-:-:S07]  /*8820*/  MOV R0, UR9 ;  /* 0x0000000900007c02 */ /* 0x000fce0008000f00 */
.L_x_171:
[----:B-1----:R1:W2:Y:S02]  /*8830*/  SYNCS.PHASECHK.TRANS64.TRYWAIT P0, [R0+URZ+0x120], R4 ;  /* 0x00012004000075a7 */ /* 0x0022a400080011ff */
[----:B--2---:R-:W-:Y:S05]  /*8840*/  @!P0 NANOSLEEP.SYNCS 0x989680 ;  /* 0x009896800000895d */ /* 0x004fea0003900000 */
[----:B------:R-:W2:Y:S02]  /*8850*/  @!P0 SYNCS.PHASECHK.TRANS64 P0, [R0+URZ+0x120], R4 ;  /* 0x00012004000085a7 */ /* 0x000ea400080010ff */
[----:B--2---:R-:W-:Y:S05]  /*8860*/  @!P0 BRA `(.L_x_171) ;  /* 0xfffffffc00f08947 */ /* 0x004fea000383ffff */
[----:B------:R-:W-:Y:S05]  /*8870*/  BRA `(.L_x_172) ;  /* 0xffffffb000b47947 */ /* 0x000fea000383ffff */
.L_x_79:
[----:B------:R-:W-:Y:S07]  /*8880*/  MOV R0, UR8 ;  /* 0x0000000800007c02 */ /* 0x000fee0008000f00 */
.L_x_173:
[----:B-1----:R1:W2:Y:S02]  /*8890*/  SYNCS.PHASECHK.TRANS64.TRYWAIT P0, [R0+URZ], R4 ;  /* 0x00000004000075a7 */ /* 0x0022a400080011ff */
[----:B--2---:R-:W-:Y:S05]  /*88a0*/  @!P0 NANOSLEEP.SYNCS 0x989680 ;  /* 0x009896800000895d */ /* 0x004fea0003900000 */
[----:B------:R-:W2:Y:S02]  /*88b0*/  @!P0 SYNCS.PHASECHK.TRANS64 P0, [R0+URZ], R4 ;  /* 0x00000004000085a7 */ /* 0x000ea400080010ff */
[----:B--2---:R-:W-:Y:S05]  /*88c0*/  @!P0 BRA `(.L_x_173) ;  /* 0xfffffffc00f08947 */ /* 0x004fea000383ffff */
[----:B------:R-:W-:Y:S05]  /*88d0*/  BRA `(.L_x_78) ;  /* 0xffffffb000c87947 */ /* 0x000fea000383ffff */
.L_x_83:
[----:B-1----:R-:W-:-:S07]  /*88e0*/  MOV R0, UR8 ;  /* 0x0000000800007c02 */ /* 0x002fce0008000f00 */
.L_x_174:
[----:B-1----:R1:W2:Y:S02]  /*88f0*/  SYNCS.PHASECHK.TRANS64.TRYWAIT P0, [R0+URZ], R2 ;  /* 0x00000002000075a7 */ /* 0x0022a400080011ff */
[----:B--2---:R-:W-:Y:S05]  /*8900*/  @!P0 NANOSLEEP.SYNCS 0x989680 ;  /* 0x009896800000895d */ /* 0x004fea0003900000 */
[----:B------:R-:W2:Y:S02]  /*8910*/  @!P0 SYNCS.PHASECHK.TRANS64 P0, [R0+URZ], R2 ;  /* 0x00000002000085a7 */ /* 0x000ea400080010ff */
[----:B--2---:R-:W-:Y:S05]  /*8920*/  @!P0 BRA `(.L_x_174) ;  /* 0xfffffffc00f08947 */ /* 0x004fea000383ffff */
[----:B------:R-:W-:Y:S05]  /*8930*/  BRA `(.L_x_175) ;  /* 0xffffffb400bc7947 */ /* 0x000fea000383ffff */
.L_x_84:
[----:B------:R-:W-:-:S07]  /*8940*/  MOV R0, UR8 ;  /* 0x0000000800007c02 */ /* 0x000fce0008000f00 */
.L_x_176:
[----:B-1----:R1:W2:Y:S02]  /*8950*/  SYNCS.PHASECHK.TRANS64.TRYWAIT P0, [R0+URZ], R3 ;  /* 0x00000003000075a7 */ /* 0x0022a400080011ff */
[----:B--2---:R-:W-:Y:S05]  /*8960*/  @!P0 NANOSLEEP.SYNCS 0x989680 ;  /* 0x009896800000895d */ /* 0x004fea0003900000 */
[----:B------:R-:W2:Y:S02]  /*8970*/  @!P0 SYNCS.PHASECHK.TRANS64 P0, [R0+URZ], R3 ;  /* 0x00000003000085a7 */ /* 0x000ea400080010ff */
[----:B--2---:R-:W-:Y:S05]  /*8980*/  @!P0 BRA `(.L_x_176) ;  /* 0xfffffffc00f08947 */ /* 0x004fea000383ffff */
[----:B------:R-:W-:Y:S05]  /*8990*/  BRA `(.L_x_177) ;  /* 0xffffffb400c87947 */ /* 0x000fea000383ffff */
.L_x_85:
[----:B------:R-:W-:-:S07]  /*89a0*/  MOV R0, UR8 ;  /* 0x0000000800007c02 */ /* 0x000fce0008000f00 */
.L_x_178:
[----:B-1----:R1:W2:Y:S02]  /*89b0*/  SYNCS.PHASECHK.TRANS64.TRYWAIT P0, [R0+URZ], R3 ;  /* 0x00000003000075a7 */ /* 0x0022a400080011ff */
[----:B--2---:R-:W-:Y:S05]  /*89c0*/  @!P0 NANOSLEEP.SYNCS 0x989680 ;  /* 0x009896800000895d */ /* 0x004fea0003900000 */
[----:B------:R-:W2:Y:S02]  /*89d0*/  @!P0 SYNCS.PHASECHK.TRANS64 P0, [R0+URZ], R3 ;  /* 0x00000003000085a7 */ /* 0x000ea400080010ff */
[----:B--2---:R-:W-:Y:S05]  /*89e0*/  @!P0 BRA `(.L_x_178) ;  /* 0xfffffffc00f08947 */ /* 0x004fea000383ffff */
[----:B------:R-:W-:Y:S05]  /*89f0*/  BRA `(.L_x_179) ;  /* 0xffffffb400d47947 */ /* 0x000fea000383ffff */
.L_x_88:
[----:B------:R-:W-:-:S07]  /*8a00*/  MOV R0, UR7 ;  /* 0x0000000700007c02 */ /* 0x000fce0008000f00 */
.L_x_180:
[----:B-1----:R1:W2:Y:S02]  /*8a10*/  SYNCS.PHASECHK.TRANS64.TRYWAIT P1, [R0+URZ+0x160], R2 ;  /* 0x00016002000075a7 */ /* 0x0022a400080211ff */
[----:B--2---:R-:W-:Y:S05]  /*8a20*/  @!P1 NANOSLEEP.SYNCS 0x989680 ;  /* 0x009896800000995d */ /* 0x004fea0003900000 */
[----:B------:R-:W2:Y:S02]  /*8a30*/  @!P1 SYNCS.PHASECHK.TRANS64 P1, [R0+URZ+0x160], R2 ;  /* 0x00016002000095a7 */ /* 0x000ea400080210ff */
[----:B--2---:R-:W-:Y:S05]  /*8a40*/  @!P1 BRA `(.L_x_180) ;  /* 0xfffffffc00f09947 */ /* 0x004fea000383ffff */
[----:B------:R-:W-:Y:S05]  /*8a50*/  BRA `(.L_x_181) ;  /* 0xffffffb800207947 */ /* 0x000fea000383ffff */
.L_x_93:
[----:B--2---:R2:W4:Y:S02]  /*8a60*/  SYNCS.PHASECHK.TRANS64.TRYWAIT P0, [R0+URZ+0xe0], R2 ;  /* 0x0000e002000075a7 */ /* 0x00452400080011ff */
[----:B----4-:R-:W-:Y:S05]  /*8a70*/  @!P0 NANOSLEEP.SYNCS 0x989680 ;  /* 0x009896800000895d */ /* 0x010fea0003900000 */
[----:B------:R-:W4:Y:S02]  /*8a80*/  @!P0 SYNCS.PHASECHK.TRANS64 P0, [R0+URZ+0xe0], R2 ;  /* 0x0000e002000085a7 */ /* 0x000f2400080010ff */
[----:B----4-:R-:W-:Y:S05]  /*8a90*/  @!P0 BRA `(.L_x_93) ;  /* 0xfffffffc00f08947 */ /* 0x010fea000383ffff */
[----:B------:R-:W-:Y:S05]  /*8aa0*/  BRA `(.L_x_182) ;  /* 0xffffffbc00247947 */ /* 0x000fea000383ffff */
.L_x_96:
[----:B------:R-:W-:Y:S07]  /*8ab0*/  MOV R0, UR6 ;  /* 0x0000000600007c02 */ /* 0x000fee0008000f00 */
.L_x_183:
[----:B--2---:R2:W4:Y:S02]  /*8ac0*/  SYNCS.PHASECHK.TRANS64.TRYWAIT P0, [R0+URZ+0xd8], R2 ;  /* 0x0000d802000075a7 */ /* 0x00452400080011ff */
[----:B----4-:R-:W-:Y:S05]  /*8ad0*/  @!P0 NANOSLEEP.SYNCS 0x989680 ;  /* 0x009896800000895d */ /* 0x010fea0003900000 */
[----:B------:R-:W4:Y:S02]  /*8ae0*/  @!P0 SYNCS.PHASECHK.TRANS64 P0, [R0+URZ+0xd8], R2 ;  /* 0x0000d802000085a7 */ /* 0x000f2400080010ff */
[----:B----4-:R-:W-:Y:S05]  /*8af0*/  @!P0 BRA `(.L_x_183) ;  /* 0xfffffffc00f08947 */ /* 0x010fea000383ffff */
[----:B------:R-:W-:Y:S05]  /*8b00*/  BRA `(.L_x_95) ;  /* 0xffffffc000047947 */ /* 0x000fea000383ffff */
.L_x_99:
[----:B------:R-:W-:Y:S07]  /*8b10*/  MOV R0, UR15 ;  /* 0x0000000f00007c02 */ /* 0x000fee0008000f00 */
.L_x_184:
[----:B-1----:R1:W2:Y:S02]  /*8b20*/  SYNCS.PHASECHK.TRANS64.TRYWAIT P0, [R0+URZ+0xb8], R9 ;  /* 0x0000b809000075a7 */ /* 0x0022a400080011ff */
[----:B--2---:R-:W-:Y:S05]  /*8b30*/  @!P0 NANOSLEEP.SYNCS 0x989680 ;  /* 0x009896800000895d */ /* 0x004fea0003900000 */
[----:B------:R-:W2:Y:S02]  /*8b40*/  @!P0 SYNCS.PHASECHK.TRANS64 P0, [R0+URZ+0xb8], R9 ;  /* 0x0000b809000085a7 */ /* 0x000ea400080010ff */
[----:B--2---:R-:W-:Y:S05]  /*8b50*/  @!P0 BRA `(.L_x_184) ;  /* 0xfffffffc00f08947 */ /* 0x004fea000383ffff */
[----:B------:R-:W-:Y:S05]  /*8b60*/  BRA `(.L_x_185) ;  /* 0xffffffc0007c7947 */ /* 0x000fea000383ffff */
.L_x_100:
[----:B------:R-:W-:Y:S07]  /*8b70*/  MOV R0, UR13 ;  /* 0x0000000d00007c02 */ /* 0x000fee0008000f00 */
.L_x_186:
[----:B-1----:R1:W2:Y:S02]  /*8b80*/  SYNCS.PHASECHK.TRANS64.TRYWAIT P0, [R0+URZ+0xb8], R14 ;  /* 0x0000b80e000075a7 */ /* 0x0022a400080011ff */
[----:B--2---:R-:W-:Y:S05]  /*8b90*/  @!P0 NANOSLEEP.SYNCS 0x989680 ;  /* 0x009896800000895d */ /* 0x004fea0003900000 */
[----:B------:R-:W2:Y:S02]  /*8ba0*/  @!P0 SYNCS.PHASECHK.TRANS64 P0, [R0+URZ+0xb8], R14 ;  /* 0x0000b80e000085a7 */ /* 0x000ea400080010ff */
[----:B--2---:R-:W-:Y:S05]  /*8bb0*/  @!P0 BRA `(.L_x_186) ;  /* 0xfffffffc00f08947 */ /* 0x004fea000383ffff */
[----:B------:R-:W-:Y:S05]  /*8bc0*/  BRA `(.L_x_187) ;  /* 0xffffffc4001c7947 */ /* 0x000fea000383ffff */
.L_x_102:
[----:B------:R-:W-:-:S07]  /*8bd0*/  MOV R0, UR4 ;  /* 0x0000000400007c02 */ /* 0x000fce0008000f00 */
.L_x_188:
[----:B-1----:R1:W4:Y:S02]  /*8be0*/  SYNCS.PHASECHK.TRANS64.TRYWAIT P0, [R0+URZ], R2 ;  /* 0x00000002000075a7 */ /* 0x00232400080011ff */
[----:B----4-:R-:W-:Y:S05]  /*8bf0*/  @!P0 NANOSLEEP.SYNCS 0x989680 ;  /* 0x009896800000895d */ /* 0x010fea0003900000 */
[----:B------:R-:W4:Y:S02]  /*8c00*/  @!P0 SYNCS.PHASECHK.TRANS64 P0, [R0+URZ], R2 ;  /* 0x00000002000085a7 */ /* 0x000f2400080010ff */
[----:B----4-:R-:W-:Y:S05]  /*8c10*/  @!P0 BRA `(.L_x_188) ;  /* 0xfffffffc00f08947 */ /* 0x010fea000383ffff */
[----:B------:R-:W-:Y:S05]  /*8c20*/  BRA `(.L_x_189) ;  /* 0xffffffc400a87947 */ /* 0x000fea000383ffff */
.L_x_103:
[----:B------:R-:W-:-:S07]  /*8c30*/  MOV R0, UR4 ;  /* 0x0000000400007c02 */ /* 0x000fce0008000f00 */
.L_x_190:
[----:B-1----:R1:W4:Y:S02]  /*8c40*/  SYNCS.PHASECHK.TRANS64.TRYWAIT P0, [R0+URZ], R2 ;  /* 0x00000002000075a7 */ /* 0x00232400080011ff */
[----:B----4-:R-:W-:Y:S05]  /*8c50*/  @!P0 NANOSLEEP.SYNCS 0x989680 ;  /* 0x009896800000895d */ /* 0x010fea0003900000 */
[----:B------:R-:W4:Y:S02]  /*8c60*/  @!P0 SYNCS.PHASECHK.TRANS64 P0, [R0+URZ], R2 ;  /* 0x00000002000085a7 */ /* 0x000f2400080010ff */
[----:B----4-:R-:W-:Y:S05]  /*8c70*/  @!P0 BRA `(.L_x_190) ;  /* 0xfffffffc00f08947 */ /* 0x010fea000383ffff */
[----:B------:R-:W-:Y:S05]  /*8c80*/  BRA `(.L_x_191) ;  /* 0xffffffc400b47947 */ /* 0x000fea000383ffff */
.L_x_105:
[----:B--2---:R2:W4:Y:S02]  /*8c90*/  SYNCS.PHASECHK.TRANS64.TRYWAIT P0, [R0+URZ+0xe0], R2 ;  /* 0x0000e002000075a7 */ /* 0x00452400080011ff */
[----:B----4-:R-:W-:Y:S05]  /*8ca0*/  @!P0 NANOSLEEP.SYNCS 0x989680 ;  /* 0x009896800000895d */ /* 0x010fea0003900000 */
[----:B------:R-:W4:Y:S02]  /*8cb0*/  @!P0 SYNCS.PHASECHK.TRANS64 P0, [R0+URZ+0xe0], R2 ;  /* 0x0000e002000085a7 */ /* 0x000f2400080010ff */
[----:B----4-:R-:W-:Y:S05]  /*8cc0*/  @!P0 BRA `(.L_x_105) ;  /* 0xfffffffc00f08947 */ /* 0x010fea000383ffff */
[----:B------:R-:W-:Y:S05]  /*8cd0*/  BRA `(.L_x_192) ;  /* 0xffffffc800987947 */ /* 0x000fea000383ffff */
.L_x_115:
[----:B-1----:R1:W3:Y:S02]  /*8ce0*/  SYNCS.PHASECHK.TRANS64.TRYWAIT P1, [R0+URZ+0xa0], R3 ;  /* 0x0000a003000075a7 */ /* 0x0022e400080211ff */
[----:B---3--:R-:W-:Y:S05]  /*8cf0*/  @!P1 NANOSLEEP.SYNCS 0x989680 ;  /* 0x009896800000995d */ /* 0x008fea0003900000 */
[----:B------:R-:W3:Y:S02]  /*8d00*/  @!P1 SYNCS.PHASECHK.TRANS64 P1, [R0+URZ+0xa0], R3 ;  /* 0x0000a003000095a7 */ /* 0x000ee400080210ff */
[----:B---3--:R-:W-:Y:S05]  /*8d10*/  @!P1 BRA `(.L_x_115) ;  /* 0xfffffffc00f09947 */ /* 0x008fea000383ffff */
[----:B------:R-:W-:Y:S05]  /*8d20*/  BRA `(.L_x_114) ;  /* 0xffffffd400c87947 */ /* 0x000fea000383ffff */
.L_x_117:
[----:B-1----:R1:W4:Y:S02]  /*8d30*/  SYNCS.PHASECHK.TRANS64.TRYWAIT P0, [R106+URZ+0x100], R2 ;  /* 0x000100026a0075a7 */ /* 0x00232400080011ff */
[----:B----4-:R-:W-:Y:S05]  /*8d40*/  @!P0 NANOSLEEP.SYNCS 0x989680 ;  /* 0x009896800000895d */ /* 0x010fea0003900000 */
[----:B------:R-:W4:Y:S02]  /*8d50*/  @!P0 SYNCS.PHASECHK.TRANS64 P0, [R106+URZ+0x100], R2 ;  /* 0x000100026a0085a7 */ /* 0x000f2400080010ff */
[----:B----4-:R-:W-:Y:S05]  /*8d60*/  @!P0 BRA `(.L_x_117) ;  /* 0xfffffffc00f08947 */ /* 0x010fea000383ffff */
[----:B------:R-:W-:Y:S05]  /*8d70*/  BRA `(.L_x_116) ;  /* 0xffffffd800007947 */ /* 0x000fea000383ffff */
.L_x_128:
[----:B--2---:R2:W4:Y:S02]  /*8d80*/  SYNCS.PHASECHK.TRANS64.TRYWAIT P0, [R2+URZ+0xa0], R71 ;  /* 0x0000a047020075a7 */ /* 0x00452400080011ff */
[----:B----4-:R-:W-:Y:S05]  /*8d90*/  @!P0 NANOSLEEP.SYNCS 0x989680 ;  /* 0x009896800000895d */ /* 0x010fea0003900000 */
[----:B------:R-:W4:Y:S02]  /*8da0*/  @!P0 SYNCS.PHASECHK.TRANS64 P0, [R2+URZ+0xa0], R71 ;  /* 0x0000a047020085a7 */ /* 0x000f2400080010ff */
[----:B----4-:R-:W-:Y:S05]  /*8db0*/  @!P0 BRA `(.L_x_128) ;  /* 0xfffffffc00f08947 */ /* 0x010fea000383ffff */
[----:B------:R-:W-:Y:S05]  /*8dc0*/  BRA `(.L_x_127) ;  /* 0xffffffe000e87947 */ /* 0x000fea000383ffff */
        .weak           $__internal_0_$__cuda_sm10x_tcgen05_guardrail_trap_col_being_dealloced_not_returned_by_alloc
        .type           $__internal_0_$__cuda_sm10x_tcgen05_guardrail_trap_col_being_dealloced_not_returned_by_alloc,@function
        .size           $__internal_0_$__cuda_sm10x_tcgen05_guardrail_trap_col_being_dealloced_not_returned_by_alloc,($__internal_1_$__cuda_sm10x_tcgen05_guardrail_trap_phase_invalid_during_alloc - $__internal_0_$__cuda_sm10x_tcgen05_guardrail_trap_col_being_dealloced_not_returned_by_alloc)
$__internal_0_$__cuda_sm10x_tcgen05_guardrail_trap_col_being_dealloced_not_returned_by_alloc:
[----:B------:R-:W-:Y:S05]  /*8dd0*/  BPT.TRAP 0x1 ;  /* 0x000000040000795c */ /* 0x000fea0000300000 */
[----:B------:R-:W-:-:S04]  /*8de0*/  HFMA2 R3, -RZ, RZ, 0, 0 ;  /* 0x00000000ff037431 */ /* 0x000fc800000001ff */
[----:B------:R-:W-:Y:S05]  /*8df0*/  RET.REL.NODEC R2 `(_ZN7cutlass13device_kernelINS_4gemm6kernel13GemmUniversalIN4cute5tupleIJiiiiEEENS1_10collective13CollectiveMmaINS1_35MainloopSm100TmaUmmaWarpSpecializedILi10ELi2ELi4ENS5_IJNS4_1CILi2EEENSA_ILi1EEESC_EEEEENS5_IJNSA_ILi256EEENSA_ILi64EEESG_EEENS_6half_tENS5_IJlSC_lEEESI_SJ_NS4_8TiledMMAINS4_8MMA_AtomIJNS4_26SM100_MMA_F16BF16_2x1SM_SSISI_SI_fLi256ELi64ELNS4_4UMMA5MajorE0ELSO_0ELNSN_7ScaleInE0ELSP_0EEEEEENS4_6LayoutINS5_IJSC_SC_SC_EEENS5_IJNSA_ILi0EEESU_SU_EEEEENS5_IJNS4_10UnderscoreESX_SX_EEEEENS4_18SM100_TMA_2SM_LOADENS4_14ComposedLayoutINS4_7SwizzleILi3ELi4ELi3EEENS4_18smem_ptr_flag_bitsILi16EEENSS_INS5_IJNSA_ILi8EEESG_EEENS5_IJSG_SC_EEEEEEEvNS4_8identityES10_S1A_vS1B_EENS_8epilogue10collective18CollectiveEpilogueINS1D_23Sm100TmaWarpSpecializedILi3ELi2ELi32ELb1ELb0EEEJNS5_IJNSA_ILi128EEESG_SG_EEENS5_IJNSS_IS1I_SC_EENSS_INSA_ILi32EEESC_EEEEESI_SJ_SI_SJ_NS1D_6fusion15FusionCallbacksIS1H_NS1O_17LinearCombinationISI_fSI_fLNS_15FloatRoundStyleE2EEES1J_S1N_JEEENS4_5SM1004TMEM4LOAD26SM100_TMEM_LOAD_32dp32b32xENS4_13SM90_TMA_LOADENS11_INS12_ILi2ELi4ELi3EEES15_NSS_INS5_IJS16_S1L_EEENS5_IJS1L_SC_EEEEEEENS4_39AutoVectorizingCopyWithAssumedAlignmentILi128EEENS4_14SM90_TMA_STOREES23_S25_S25_EEEvvEEEEvNT_6ParamsE) ;  /* 0xffffff7002807950 */ /* 0x000fea0003c3ffff */
        .weak           $__internal_1_$__cuda_sm10x_tcgen05_guardrail_trap_phase_invalid_during_alloc
        .type           $__internal_1_$__cuda_sm10x_tcgen05_guardrail_trap_phase_invalid_during_alloc,@function
        .size           $__internal_1_$__cuda_sm10x_tcgen05_guardrail_trap_phase_invalid_during_alloc,($__internal_2_$__cuda_sm10x_tcgen05_guardrail_trap_unallocated_columns_being_dealloced - $__internal_1_$__cuda_sm10x_tcgen05_guardrail_trap_phase_invalid_during_alloc)
$__internal_1_$__cuda_sm10x_tcgen05_guardrail_trap_phase_invalid_during_alloc:
[----:B------:R-:W-:Y:S05]  /*8e00*/  BPT.TRAP 0x1 ;  /* 0x000000040000795c */ /* 0x000fea0000300000 */
[----:B------:R-:W-:-:S04]  /*8e10*/  MOV R3, 0x0 ;  /* 0x0000000000037802 */ /* 0x000fc80000000f00 */
[----:B------:R-:W-:Y:S05]  /*8e20*/  RET.REL.NODEC R2 `(_ZN7cutlass13device_kernelINS_4gemm6kernel13GemmUniversalIN4cute5tupleIJiiiiEEENS1_10collective13CollectiveMmaINS1_35MainloopSm100TmaUmmaWarpSpecializedILi10ELi2ELi4ENS5_IJNS4_1CILi2EEENSA_ILi1EEESC_EEEEENS5_IJNSA_ILi256EEENSA_ILi64EEESG_EEENS_6half_tENS5_IJlSC_lEEESI_SJ_NS4_8TiledMMAINS4_8MMA_AtomIJNS4_26SM100_MMA_F16BF16_2x1SM_SSISI_SI_fLi256ELi64ELNS4_4UMMA5MajorE0ELSO_0ELNSN_7ScaleInE0ELSP_0EEEEEENS4_6LayoutINS5_IJSC_SC_SC_EEENS5_IJNSA_ILi0EEESU_SU_EEEEENS5_IJNS4_10UnderscoreESX_SX_EEEEENS4_18SM100_TMA_2SM_LOADENS4_14ComposedLayoutINS4_7SwizzleILi3ELi4ELi3EEENS4_18smem_ptr_flag_bitsILi16EEENSS_INS5_IJNSA_ILi8EEESG_EEENS5_IJSG_SC_EEEEEEEvNS4_8identityES10_S1A_vS1B_EENS_8epilogue10collective18CollectiveEpilogueINS1D_23Sm100TmaWarpSpecializedILi3ELi2ELi32ELb1ELb0EEEJNS5_IJNSA_ILi128EEESG_SG_EEENS5_IJNSS_IS1I_SC_EENSS_INSA_ILi32EEESC_EEEEESI_SJ_SI_SJ_NS1D_6fusion15FusionCallbacksIS1H_NS1O_17LinearCombinationISI_fSI_fLNS_15FloatRoundStyleE2EEES1J_S1N_JEEENS4_5SM1004TMEM4LOAD26SM100_TMEM_LOAD_32dp32b32xENS4_13SM90_TMA_LOADENS11_INS12_ILi2ELi4ELi3EEES15_NSS_INS5_IJS16_S1L_EEENS5_IJS1L_SC_EEEEEEENS4_39AutoVectorizingCopyWithAssumedAlignmentILi128EEENS4_14SM90_TMA_STOREES23_S25_S25_EEEvvEEEEvNT_6ParamsE) ;  /* 0xffffff7002747950 */ /* 0x000fea0003c3ffff */
        .weak           $__internal_2_$__cuda_sm10x_tcgen05_guardrail_trap_unallocated_columns_being_dealloced
        .type           $__internal_2_$__cuda_sm10x_tcgen05_guardrail_trap_unallocated_columns_being_dealloced,@function
        .size           $__internal_2_$__cuda_sm10x_tcgen05_guardrail_trap_unallocated_columns_being_dealloced,(.L_x_194 - $__internal_2_$__cuda_sm10x_tcgen05_guardrail_trap_unallocated_columns_being_dealloced)
$__internal_2_$__cuda_sm10x_tcgen05_guardrail_trap_unallocated_columns_being_dealloced:
[----:B------:R-:W-:Y:S05]  /*8e30*/  BPT.TRAP 0x1 ;  /* 0x000000040000795c */ /* 0x000fea0000300000 */
[----:B------:R-:W-:-:S04]  /*8e40*/  HFMA2 R3, -RZ, RZ, 0, 0 ;  /* 0x00000000ff037431 */ /* 0x000fc800000001ff */
[----:B------:R-:W-:Y:S05]  /*8e50*/  RET.REL.NODEC R2 `(_ZN7cutlass13device_kernelINS_4gemm6kernel13GemmUniversalIN4cute5tupleIJiiiiEEENS1_10collective13CollectiveMmaINS1_35MainloopSm100TmaUmmaWarpSpecializedILi10ELi2ELi4ENS5_IJNS4_1CILi2EEENSA_ILi1EEESC_EEEEENS5_IJNSA_ILi256EEENSA_ILi64EEESG_EEENS_6half_tENS5_IJlSC_lEEESI_SJ_NS4_8TiledMMAINS4_8MMA_AtomIJNS4_26SM100_MMA_F16BF16_2x1SM_SSISI_SI_fLi256ELi64ELNS4_4UMMA5MajorE0ELSO_0ELNSN_7ScaleInE0ELSP_0EEEEEENS4_6LayoutINS5_IJSC_SC_SC_EEENS5_IJNSA_ILi0EEESU_SU_EEEEENS5_IJNS4_10UnderscoreESX_SX_EEEEENS4_18SM100_TMA_2SM_LOADENS4_14ComposedLayoutINS4_7SwizzleILi3ELi4ELi3EEENS4_18smem_ptr_flag_bitsILi16EEENSS_INS5_IJNSA_ILi8EEESG_EEENS5_IJSG_SC_EEEEEEEvNS4_8identityES10_S1A_vS1B_EENS_8epilogue10collective18CollectiveEpilogueINS1D_23Sm100TmaWarpSpecializedILi3ELi2ELi32ELb1ELb0EEEJNS5_IJNSA_ILi128EEESG_SG_EEENS5_IJNSS_IS1I_SC_EENSS_INSA_ILi32EEESC_EEEEESI_SJ_SI_SJ_NS1D_6fusion15FusionCallbacksIS1H_NS1O_17LinearCombinationISI_fSI_fLNS_15FloatRoundStyleE2EEES1J_S1N_JEEENS4_5SM1004TMEM4LOAD26SM100_TMEM_LOAD_32dp32b32xENS4_13SM90_TMA_LOADENS11_INS12_ILi2ELi4ELi3EEES15_NSS_INS5_IJS16_S1L_EEENS5_IJS1L_SC_EEEEEEENS4_39AutoVectorizingCopyWithAssumedAlignmentILi128EEENS4_14SM90_TMA_STOREES23_S25_S25_EEEvvEEEEvNT_6ParamsE) ;  /* 0xffffff7002687950 */ /* 0x000fea0003c3ffff */
.L_x_193:
[----:B------:R-:W-:-:S00]  /*8e60*/  BRA `(.L_x_193) ;  /* 0xfffffffc00fc7947 */ /* 0x000fc0000383ffff */
[----:B------:R-:W-:-:S00]  /*8e70*/  NOP ;  /* 0x0000000000007918 */ /* 0x000fc00000000000 */
        /* <DEDUP_REMOVED lines=8> */
.L_x_194:


//--------------------- .nv.global.init           --------------------------
	.section	.nv.global.init,"aw",@progbits
.nv.global.init:
	.type		$str$27,@object
	.size		$str$27,($str$28 - $str$27)
$str$27:
        /*0000*/ 	.byte	0x28, 0x61, 0x64, 0x64, 0x72, 0x65, 0x73, 0x73, 0x20, 0x26, 0x20, 0x6d, 0x61, 0x73, 0x6b, 0x29
        /*0010*/ 	.byte	0x20, 0x3d, 0x3d, 0x20, 0x30, 0x00
	.type		$str$28,@object
	.size		$str$28,($str$26 - $str$28)
$str$28:
        /*0016*/ 	.byte	0x2f, 0x74, 0x6d, 0x70, 0x2f, 0x63, 0x75, 0x74, 0x6c, 0x61, 0x73, 0x73, 0x5f, 0x73, 0x77, 0x65
        /*0026*/ 	.byte	0x65, 0x70, 0x5f, 0x73, 0x72, 0x63, 0x2f, 0x69, 0x6e, 0x63, 0x6c, 0x75, 0x64, 0x65, 0x2f, 0x63
        /*0036*/ 	.byte	0x75, 0x74, 0x65, 0x2f, 0x70, 0x6f, 0x69, 0x6e, 0x74, 0x65, 0x72, 0x5f, 0x66, 0x6c, 0x61, 0x67
        /*0046*/ 	.byte	0x67, 0x65, 0x64, 0x2e, 0x68, 0x70, 0x70, 0x00
	.type		$str$26,@object
	.size		$str$26,($str$25 - $str$26)
$str$26:
        /*004e*/ 	.byte	0x2f, 0x74, 0x6d, 0x70, 0x2f, 0x63, 0x75, 0x74, 0x6c, 0x61, 0x73, 0x73, 0x5f, 0x73, 0x77, 0x65
        /*005e*/ 	.byte	0x65, 0x70, 0x5f, 0x73, 0x72, 0x63, 0x2f, 0x69, 0x6e, 0x63, 0x6c, 0x75, 0x64, 0x65, 0x2f, 0x63
        /*006e*/ 	.byte	0x75, 0x74, 0x65, 0x2f, 0x61, 0x74, 0x6f, 0x6d, 0x2f, 0x63, 0x6f, 0x70, 0x79, 0x5f, 0x74, 0x72
        /*007e*/ 	.byte	0x61, 0x69, 0x74, 0x73, 0x5f, 0x73, 0x6d, 0x31, 0x30, 0x30, 0x2e, 0x68, 0x70, 0x70, 0x00
	.type		$str$25,@object
	.size		$str$25,(__unnamed_1 - $str$25)
$str$25:
        /*008d*/ 	.byte	0x28, 0x28, 0x75, 0x69, 0x6e, 0x74, 0x33, 0x32, 0x5f, 0x74, 0x28, 0x74, 0x68, 0x72, 0x65, 0x61
        /*009d*/ 	.byte	0x64, 0x49, 0x64, 0x78, 0x2e, 0x78, 0x29, 0x20, 0x2f, 0x20, 0x33, 0x32, 0x29, 0x20, 0x25, 0x20
        /*00ad*/ 	.byte	0x34, 0x29, 0x20, 0x3d, 0x3d, 0x20, 0x28, 0x28, 0x28, 0x74, 0x6d, 0x65, 0x6d, 0x5f, 0x61, 0x64
        /*00bd*/ 	.byte	0x64, 0x72, 0x20, 0x3e, 0x3e, 0x20, 0x31, 0x36, 0x29, 0x20, 0x2f, 0x20, 0x33, 0x32, 0x29, 0x20
        /*00cd*/ 	.byte	0x25, 0x20, 0x34, 0x29, 0x00
	.type		__unnamed_1,@object
	.size		__unnamed_1,(__unnamed_2 - __unnamed_1)
__unnamed_1:
        /*00d2*/ 	.byte	0x61, 0x75, 0x74, 0x6f, 0x20, 0x63, 0x75, 0x74, 0x65, 0x3a, 0x3a, 0x61, 0x73, 0x5f, 0x70, 0x6f
        /* <DEDUP_REMOVED lines=24> */
        /*0262*/ 	.byte	0x3e, 0x3e, 0x3e, 0x3e, 0x5d, 0x00
	.type		__unnamed_2,@object
	.size		__unnamed_2,(.L_2 - __unnamed_2)
__unnamed_2:
        /* <DEDUP_REMOVED lines=42> */
        /*0508*/ 	.byte	0x3e, 0x3e, 0x5d, 0x00
.L_2:


//--------------------- .nv.shared._ZN7cutlass13device_kernelINS_4gemm6kernel13GemmUniversalIN4cute5tupleIJiiiiEEENS1_10collective13CollectiveMmaINS1_35MainloopSm100TmaUmmaWarpSpecializedILi10ELi2ELi4ENS5_IJNS4_1CILi2EEENSA_ILi1EEESC_EEEEENS5_IJNSA_ILi256EEENSA_ILi64EEESG_EEENS_6half_tENS5_IJlSC_lEEESI_SJ_NS4_8TiledMMAINS4_8MMA_AtomIJNS4_26SM100_MMA_F16BF16_2x1SM_SSISI_SI_fLi256ELi64ELNS4_4UMMA5MajorE0ELSO_0ELNSN_7ScaleInE0ELSP_0EEEEEENS4_6LayoutINS5_IJSC_SC_SC_EEENS5_IJNSA_ILi0EEESU_SU_EEEEENS5_IJNS4_10UnderscoreESX_SX_EEEEENS4_18SM100_TMA_2SM_LOADENS4_14ComposedLayoutINS4_7SwizzleILi3ELi4ELi3EEENS4_18smem_ptr_flag_bitsILi16EEENSS_INS5_IJNSA_ILi8EEESG_EEENS5_IJSG_SC_EEEEEEEvNS4_8identityES10_S1A_vS1B_EENS_8epilogue10collective18CollectiveEpilogueINS1D_23Sm100TmaWarpSpecializedILi3ELi2ELi32ELb1ELb0EEEJNS5_IJNSA_ILi128EEESG_SG_EEENS5_IJNSS_IS1I_SC_EENSS_INSA_ILi32EEESC_EEEEESI_SJ_SI_SJ_NS1D_6fusion15FusionCallbacksIS1H_NS1O_17LinearCombinationISI_fSI_fLNS_15FloatRoundStyleE2EEES1J_S1N_JEEENS4_5SM1004TMEM4LOAD26SM100_TMEM_LOAD_32dp32b32xENS4_13SM90_TMA_LOADENS11_INS12_ILi2ELi4ELi3EEES15_NSS_INS5_IJS16_S1L_EEENS5_IJS1L_SC_EEEEEEENS4_39AutoVectorizingCopyWithAssumedAlignmentILi128EEENS4_14SM90_TMA_STOREES23_S25_S25_EEEvvEEEEvNT_6ParamsE --------------------------
	.section	.nv.shared._ZN7cutlass13device_kernelINS_4gemm6kernel13GemmUniversalIN4cute5tupleIJiiiiEEENS1_10collective13CollectiveMmaINS1_35MainloopSm100TmaUmmaWarpSpecializedILi10ELi2ELi4ENS5_IJNS4_1CILi2EEENSA_ILi1EEESC_EEEEENS5_IJNSA_ILi256EEENSA_ILi64EEESG_EEENS_6half_tENS5_IJlSC_lEEESI_SJ_NS4_8TiledMMAINS4_8MMA_AtomIJNS4_26SM100_MMA_F16BF16_2x1SM_SSISI_SI_fLi256ELi64ELNS4_4UMMA5MajorE0ELSO_0ELNSN_7ScaleInE0ELSP_0EEEEEENS4_6LayoutINS5_IJSC_SC_SC_EEENS5_IJNSA_ILi0EEESU_SU_EEEEENS5_IJNS4_10UnderscoreESX_SX_EEEEENS4_18SM100_TMA_2SM_LOADENS4_14ComposedLayoutINS4_7SwizzleILi3ELi4ELi3EEENS4_18smem_ptr_flag_bitsILi16EEENSS_INS5_IJNSA_ILi8EEESG_EEENS5_IJSG_SC_EEEEEEEvNS4_8identityES10_S1A_vS1B_EENS_8epilogue10collective18CollectiveEpilogueINS1D_23Sm100TmaWarpSpecializedILi3ELi2ELi32ELb1ELb0EEEJNS5_IJNSA_ILi128EEESG_SG_EEENS5_IJNSS_IS1I_SC_EENSS_INSA_ILi32EEESC_EEEEESI_SJ_SI_SJ_NS1D_6fusion15FusionCallbacksIS1H_NS1O_17LinearCombinationISI_fSI_fLNS_15FloatRoundStyleE2EEES1J_S1N_JEEENS4_5SM1004TMEM4LOAD26SM100_TMEM_LOAD_32dp32b32xENS4_13SM90_TMA_LOADENS11_INS12_ILi2ELi4ELi3EEES15_NSS_INS5_IJS16_S1L_EEENS5_IJS1L_SC_EEEEEEENS4_39AutoVectorizingCopyWithAssumedAlignmentILi128EEENS4_14SM90_TMA_STOREES23_S25_S25_EEEvvEEEEvNT_6ParamsE,"aw",@nobits
	.sectionflags	@""
	.align	16
	.zero		1024


//--------------------- .nv.shared.reserved.0     --------------------------
	.section	.nv.shared.reserved.0,"aw",@nobits
	.weak		__nv_reservedSMEM_offset_0_alias
	.size		__nv_reservedSMEM_offset_0_alias, 0, 64
	.other		__nv_reservedSMEM_offset_0_alias,@"STO_CUDA_RESERVED_SHARED STV_DEFAULT"
__nv_reservedSMEM_offset_0_alias:
	.zero		0
.nv.shared.reserved.0:
	.zero		64
	.weak		__nv_reservedSMEM_tcgen05_partition
	.type		__nv_reservedSMEM_tcgen05_partition,@object
	.size		__nv_reservedSMEM_tcgen05_partition,(.L_0 - __nv_reservedSMEM_tcgen05_partition)
__nv_reservedSMEM_tcgen05_partition:
	.zero		32
.L_0:


//--------------------- .nv.global                --------------------------
	.section	.nv.global,"aw",@nobits
.nv.global:
	.type		_ZN40_INTERNAL_0ff3e088_4_k_cu_3dd9ecea_157984cute1_E,@object
	.size		_ZN40_INTERNAL_0ff3e088_4_k_cu_3dd9ecea_157984cute1_E,(_ZN40_INTERNAL_0ff3e088_4_k_cu_3dd9ecea_157984cuda3std3__45__cpo6cbeginE - _ZN40_INTERNAL_0ff3e088_4_k_cu_3dd9ecea_157984cute1_E)
_ZN40_INTERNAL_0ff3e088_4_k_cu_3dd9ecea_157984cute1_E:
	.zero		1
	.type		_ZN40_INTERNAL_0ff3e088_4_k_cu_3dd9ecea_157984cuda3std3__45__cpo6cbeginE,@object
	.size		_ZN40_INTERNAL_0ff3e088_4_k_cu_3dd9ecea_157984cuda3std3__45__cpo6cbeginE,(_ZN40_INTERNAL_0ff3e088_4_k_cu_3dd9ecea_157984cuda3std3__48in_placeE - _ZN40_INTERNAL_0ff3e088_4_k_cu_3dd9ecea_157984cuda3std3__45__cpo6cbeginE)
_ZN40_INTERNAL_0ff3e088_4_k_cu_3dd9ecea_157984cuda3std3__45__cpo6cbeginE:
	.zero		1
	.type		_ZN40_INTERNAL_0ff3e088_4_k_cu_3dd9ecea_157984cuda3std3__48in_placeE,@object
	.size		_ZN40_INTERNAL_0ff3e088_4_k_cu_3dd9ecea_157984cuda3std3__48in_placeE,(_ZN40_INTERNAL_0ff3e088_4_k_cu_3dd9ecea_157984cuda3std6ranges3__45__cpo9iter_moveE - _ZN40_INTERNAL_0ff3e088_4_k_cu_3dd9ecea_157984cuda3std3__48in_placeE)
_ZN40_INTERNAL_0ff3e088_4_k_cu_3dd9ecea_157984cuda3std3__48in_placeE:
	.zero		1
	.type		_ZN40_INTERNAL_0ff3e088_4_k_cu_3dd9ecea_157984cuda3std6ranges3__45__cpo9iter_moveE,@object
	.size		_ZN40_INTERNAL_0ff3e088_4_k_cu_3dd9ecea_157984cuda3std6ranges3__45__cpo9iter_moveE,(_ZN40_INTERNAL_0ff3e088_4_k_cu_3dd9ecea_157984cuda3std3__45__cpo5beginE - _ZN40_INTERNAL_0ff3e088_4_k_cu_3dd9ecea_157984cuda3std6ranges3__45__cpo9iter_moveE)
_ZN40_INTERNAL_0ff3e088_4_k_cu_3dd9ecea_157984cuda3std6ranges3__45__cpo9iter_moveE:
	.zero		1
	.type		_ZN40_INTERNAL_0ff3e088_4_k_cu_3dd9ecea_157984cuda3std3__45__cpo5beginE,@object
	.size		_ZN40_INTERNAL_0ff3e088_4_k_cu_3dd9ecea_157984cuda3std3__45__cpo5beginE,(_ZN40_INTERNAL_0ff3e088_4_k_cu_3dd9ecea_157984cuda3std3__442_GLOBAL__N__0ff3e088_4_k_cu_3dd9ecea_157986ignoreE - _ZN40_INTERNAL_0ff3e088_4_k_cu_3dd9ecea_157984cuda3std3__45__cpo5beginE)
_ZN40_INTERNAL_0ff3e088_4_k_cu_3dd9ecea_157984cuda3std3__45__cpo5beginE:
	.zero		1
	.type		_ZN40_INTERNAL_0ff3e088_4_k_cu_3dd9ecea_157984cuda3std3__442_GLOBAL__N__0ff3e088_4_k_cu_3dd9ecea_157986ignoreE,@object
	.size		_ZN40_INTERNAL_0ff3e088_4_k_cu_3dd9ecea_157984cuda3std3__442_GLOBAL__N__0ff3e088_4_k_cu_3dd9ecea_157986ignoreE,(_ZN40_INTERNAL_0ff3e088_4_k_cu_3dd9ecea_157984cute7productE - _ZN40_INTERNAL_0ff3e088_4_k_cu_3dd9ecea_157984cuda3std3__442_GLOBAL__N__0ff3e088_4_k_cu_3dd9ecea_157986ignoreE)
_ZN40_INTERNAL_0ff3e088_4_k_cu_3dd9ecea_157984cuda3std3__442_GLOBAL__N__0ff3e088_4_k_cu_3dd9ecea_157986ignoreE:
	.zero		1
	.type		_ZN40_INTERNAL_0ff3e088_4_k_cu_3dd9ecea_157984cute7productE,@object
	.size		_ZN40_INTERNAL_0ff3e088_4_k_cu_3dd9ecea_157984cute7productE,(_ZN40_INTERNAL_0ff3e088_4_k_cu_3dd9ecea_157984cuda3std3__45__cpo3endE - _ZN40_INTERNAL_0ff3e088_4_k_cu_3dd9ecea_157984cute7productE)
_ZN40_INTERNAL_0ff3e088_4_k_cu_3dd9ecea_157984cute7productE:
	.zero		1
	.type		_ZN40_INTERNAL_0ff3e088_4_k_cu_3dd9ecea_157984cuda3std3__45__cpo3endE,@object
	.size		_ZN40_INTERNAL_0ff3e088_4_k_cu_3dd9ecea_157984cuda3std3__45__cpo3endE,(_ZN40_INTERNAL_0ff3e088_4_k_cu_3dd9ecea_157984cuda3std3__419piecewise_constructE - _ZN40_INTERNAL_0ff3e088_4_k_cu_3dd9ecea_157984cuda3std3__45__cpo3endE)
_ZN40_INTERNAL_0ff3e088_4_k_cu_3dd9ecea_157984cuda3std3__45__cpo3endE:
	.zero		1
	.type		_ZN40_INTERNAL_0ff3e088_4_k_cu_3dd9ecea_157984cuda3std3__419piecewise_constructE,@object
	.size		_ZN40_INTERNAL_0ff3e088_4_k_cu_3dd9ecea_157984cuda3std3__419piecewise_constructE,(_ZN40_INTERNAL_0ff3e088_4_k_cu_3dd9ecea_157984cuda3std3__45__cpo4cendE - _ZN40_INTERNAL_0ff3e088_4_k_cu_3dd9ecea_157984cuda3std3__419piecewise_constructE)
_ZN40_INTERNAL_0ff3e088_4_k_cu_3dd9ecea_157984cuda3std3__419piecewise_constructE:
	.zero		1
	.type		_ZN40_INTERNAL_0ff3e088_4_k_cu_3dd9ecea_157984cuda3std3__45__cpo4cendE,@object
	.size		_ZN40_INTERNAL_0ff3e088_4_k_cu_3dd9ecea_157984cuda3std3__45__cpo4cendE,(_ZN40_INTERNAL_0ff3e088_4_k_cu_3dd9ecea_157984cuda3std6ranges3__45__cpo4swapE - _ZN40_INTERNAL_0ff3e088_4_k_cu_3dd9ecea_157984cuda3std3__45__cpo4cendE)
_ZN40_INTERNAL_0ff3e088_4_k_cu_3dd9ecea_157984cuda3std3__45__cpo4cendE:
	.zero		1
	.type		_ZN40_INTERNAL_0ff3e088_4_k_cu_3dd9ecea_157984cuda3std6ranges3__45__cpo4swapE,@object
	.size		_ZN40_INTERNAL_0ff3e088_4_k_cu_3dd9ecea_157984cuda3std6ranges3__45__cpo4swapE,(.L_10 - _ZN40_INTERNAL_0ff3e088_4_k_cu_3dd9ecea_157984cuda3std6ranges3__45__cpo4swapE)
_ZN40_INTERNAL_0ff3e088_4_k_cu_3dd9ecea_157984cuda3std6ranges3__45__cpo4swapE:
	.zero		1
.L_10:


//--------------------- .nv.constant0._ZN7cutlass13device_kernelINS_4gemm6kernel13GemmUniversalIN4cute5tupleIJiiiiEEENS1_10collective13CollectiveMmaINS1_35MainloopSm100TmaUmmaWarpSpecializedILi10ELi2ELi4ENS5_IJNS4_1CILi2EEENSA_ILi1EEESC_EEEEENS5_IJNSA_ILi256EEENSA_ILi64EEESG_EEENS_6half_tENS5_IJlSC_lEEESI_SJ_NS4_8TiledMMAINS4_8MMA_AtomIJNS4_26SM100_MMA_F16BF16_2x1SM_SSISI_SI_fLi256ELi64ELNS4_4UMMA5MajorE0ELSO_0ELNSN_7ScaleInE0ELSP_0EEEEEENS4_6LayoutINS5_IJSC_SC_SC_EEENS5_IJNSA_ILi0EEESU_SU_EEEEENS5_IJNS4_10UnderscoreESX_SX_EEEEENS4_18SM100_TMA_2SM_LOADENS4_14ComposedLayoutINS4_7SwizzleILi3ELi4ELi3EEENS4_18smem_ptr_flag_bitsILi16EEENSS_INS5_IJNSA_ILi8EEESG_EEENS5_IJSG_SC_EEEEEEEvNS4_8identityES10_S1A_vS1B_EENS_8epilogue10collective18CollectiveEpilogueINS1D_23Sm100TmaWarpSpecializedILi3ELi2ELi32ELb1ELb0EEEJNS5_IJNSA_ILi128EEESG_SG_EEENS5_IJNSS_IS1I_SC_EENSS_INSA_ILi32EEESC_EEEEESI_SJ_SI_SJ_NS1D_6fusion15FusionCallbacksIS1H_NS1O_17LinearCombinationISI_fSI_fLNS_15FloatRoundStyleE2EEES1J_S1N_JEEENS4_5SM1004TMEM4LOAD26SM100_TMEM_LOAD_32dp32b32xENS4_13SM90_TMA_LOADENS11_INS12_ILi2ELi4ELi3EEES15_NSS_INS5_IJS16_S1L_EEENS5_IJS1L_SC_EEEEEEENS4_39AutoVectorizingCopyWithAssumedAlignmentILi128EEENS4_14SM90_TMA_STOREES23_S25_S25_EEEvvEEEEvNT_6ParamsE --------------------------
	.section	.nv.constant0._ZN7cutlass13device_kernelINS_4gemm6kernel13GemmUniversalIN4cute5tupleIJiiiiEEENS1_10collective13CollectiveMmaINS1_35MainloopSm100TmaUmmaWarpSpecializedILi10ELi2ELi4ENS5_IJNS4_1CILi2EEENSA_ILi1EEESC_EEEEENS5_IJNSA_ILi256EEENSA_ILi64EEESG_EEENS_6half_tENS5_IJlSC_lEEESI_SJ_NS4_8TiledMMAINS4_8MMA_AtomIJNS4_26SM100_MMA_F16BF16_2x1SM_SSISI_SI_fLi256ELi64ELNS4_4UMMA5MajorE0ELSO_0ELNSN_7ScaleInE0ELSP_0EEEEEENS4_6LayoutINS5_IJSC_SC_SC_EEENS5_IJNSA_ILi0EEESU_SU_EEEEENS5_IJNS4_10UnderscoreESX_SX_EEEEENS4_18SM100_TMA_2SM_LOADENS4_14ComposedLayoutINS4_7SwizzleILi3ELi4ELi3EEENS4_18smem_ptr_flag_bitsILi16EEENSS_INS5_IJNSA_ILi8EEESG_EEENS5_IJSG_SC_EEEEEEEvNS4_8identityES10_S1A_vS1B_EENS_8epilogue10collective18CollectiveEpilogueINS1D_23Sm100TmaWarpSpecializedILi3ELi2ELi32ELb1ELb0EEEJNS5_IJNSA_ILi128EEESG_SG_EEENS5_IJNSS_IS1I_SC_EENSS_INSA_ILi32EEESC_EEEEESI_SJ_SI_SJ_NS1D_6fusion15FusionCallbacksIS1H_NS1O_17LinearCombinationISI_fSI_fLNS_15FloatRoundStyleE2EEES1J_S1N_JEEENS4_5SM1004TMEM4LOAD26SM100_TMEM_LOAD_32dp32b32xENS4_13SM90_TMA_LOADENS11_INS12_ILi2ELi4ELi3EEES15_NSS_INS5_IJS16_S1L_EEENS5_IJS1L_SC_EEEEEEENS4_39AutoVectorizingCopyWithAssumedAlignmentILi128EEENS4_14SM90_TMA_STOREES23_S25_S25_EEEvvEEEEvNT_6ParamsE,"a",@progbits
	.sectionflags	@""
	.align	4
.nv.constant0._ZN7cutlass13device_kernelINS_4gemm6kernel13GemmUniversalIN4cute5tupleIJiiiiEEENS1_10collective13CollectiveMmaINS1_35MainloopSm100TmaUmmaWarpSpecializedILi10ELi2ELi4ENS5_IJNS4_1CILi2EEENSA_ILi1EEESC_EEEEENS5_IJNSA_ILi256EEENSA_ILi64EEESG_EEENS_6half_tENS5_IJlSC_lEEESI_SJ_NS4_8TiledMMAINS4_8MMA_AtomIJNS4_26SM100_MMA_F16BF16_2x1SM_SSISI_SI_fLi256ELi64ELNS4_4UMMA5MajorE0ELSO_0ELNSN_7ScaleInE0ELSP_0EEEEEENS4_6LayoutINS5_IJSC_SC_SC_EEENS5_IJNSA_ILi0EEESU_SU_EEEEENS5_IJNS4_10UnderscoreESX_SX_EEEEENS4_18SM100_TMA_2SM_LOADENS4_14ComposedLayoutINS4_7SwizzleILi3ELi4ELi3EEENS4_18smem_ptr_flag_bitsILi16EEENSS_INS5_IJNSA_ILi8EEESG_EEENS5_IJSG_SC_EEEEEEEvNS4_8identityES10_S1A_vS1B_EENS_8epilogue10collective18CollectiveEpilogueINS1D_23Sm100TmaWarpSpecializedILi3ELi2ELi32ELb1ELb0EEEJNS5_IJNSA_ILi128EEESG_SG_EEENS5_IJNSS_IS1I_SC_EENSS_INSA_ILi32EEESC_EEEEESI_SJ_SI_SJ_NS1D_6fusion15FusionCallbacksIS1H_NS1O_17LinearCombinationISI_fSI_fLNS_15FloatRoundStyleE2EEES1J_S1N_JEEENS4_5SM1004TMEM4LOAD26SM100_TMEM_LOAD_32dp32b32xENS4_13SM90_TMA_LOADENS11_INS12_ILi2ELi4ELi3EEES15_NSS_INS5_IJS16_S1L_EEENS5_IJS1L_SC_EEEEEEENS4_39AutoVectorizingCopyWithAssumedAlignmentILi128EEENS4_14SM90_TMA_STOREES23_S25_S25_EEEvvEEEEvNT_6ParamsE:
	.zero		2944


//--------------------- SYMBOLS --------------------------

	.type		.nv.reservedSmem.offset0,@object
	.size		.nv.reservedSmem.offset0,0x4
	.type		.nv.reservedSmem.cap,@object
	.size		.nv.reservedSmem.cap,0x4
	.type		__assertfail,@function
